	.target	sm_90a

	.elftype	@"ET_EXEC"


//--------------------- .note.nv.tkinfo           --------------------------
	.section	.note.nv.tkinfo,"",@"SHT_NOTE"
	.sectionflags	@"SHF_NOTE_NV_TKINFO"
	.tkinfo
        /*0018*/ 	.word	0x00000002
        /*0030*/ 	.string	""
        /*0030*/ 	.string	"ptxas"
        /*0030*/ 	.string	"Cuda compilation tools, release 13.0, V13.0.88"
        /*0030*/ 	.string	"Build cuda_13.0.r13.0/compiler.36424714_0"
        /*0030*/ 	.string	"-arch sm_90a -m 64 "



//--------------------- .note.nv.cuinfo           --------------------------
	.section	.note.nv.cuinfo,"",@"SHT_NOTE"
	.sectionflags	@"SHF_NOTE_NV_CUINFO"
        /*0018*/ 	.short	0x0002
        /*001a*/ 	.short	0x005a
        /*001c*/ 	.short	0x0082
	.zero		2


//--------------------- .nv.info                  --------------------------
	.section	.nv.info,"",@"SHT_CUDA_INFO"
	.align	4


	//----- nvinfo : EIATTR_REGCOUNT
	.align		4
        /*0000*/ 	.byte	0x04, 0x2f
        /*0002*/ 	.short	(.L_12 - .L_11)
	.align		4
.L_11:
        /*0004*/ 	.word	index@(_ZN7cutlass13device_kernelINS_4gemm6kernel13GemmUniversalIN4cute5tupleIJiiiiEEENS1_10collective13CollectiveMmaINS1_37MainloopSm90TmaGmmaWarpSpecializedFP8ILi37ENS5_IJNS4_1CILi2EEENSA_ILi1EEESC_EEENS1_35KernelTmaWarpSpecializedCooperativeEEENS5_IJNSA_ILi128EEENSA_ILi64EEENSA_ILi32EEEEEENS_12float_e5m2_tENS5_IJlSC_lEEESK_SL_NS4_8TiledMMAINS4_8MMA_AtomIJNS4_4SM904GMMA30MMA_64x64x32_F32E5M2E5M2_SS_TNILNSP_7ScaleInE1ELSR_1EEEEEENS4_6LayoutISD_NS5_IJSC_NSA_ILi0EEESV_EEEEENS5_IJNS4_10UnderscoreESY_SY_EEEEENS4_13SM90_TMA_LOADENS4_14ComposedLayoutINS4_7SwizzleILi1ELi4ELi3EEENS4_18smem_ptr_flag_bitsILi8EEENSU_INS5_IJNSA_ILi8EEESI_EEENS5_IJSI_SC_EEEEEEEvNS4_8identityENS4_23SM90_TMA_LOAD_MULTICASTES1B_vS1C_EENS_8epilogue10collective6detail29Sm90TmaWarpSpecializedAdapterINS1G_15DefaultEpilogueISK_SL_SL_NS1F_6thread17LinearCombinationISK_Li1EffLNS1K_9ScaleType4KindE0ELNS_15FloatRoundStyleE2ESK_EENS1_15EpilogueDefaultEEEEEvvEEEEvNT_6ParamsE)
        /*0008*/ 	.word	0x000000a8


	//----- nvinfo : EIATTR_FRAME_SIZE
	.align		4
.L_12:
        /*000c*/ 	.byte	0x04, 0x11
        /*000e*/ 	.short	(.L_14 - .L_13)
	.align		4
.L_13:
        /*0010*/ 	.word	index@(_ZN7cutlass13device_kernelINS_4gemm6kernel13GemmUniversalIN4cute5tupleIJiiiiEEENS1_10collective13CollectiveMmaINS1_37MainloopSm90TmaGmmaWarpSpecializedFP8ILi37ENS5_IJNS4_1CILi2EEENSA_ILi1EEESC_EEENS1_35KernelTmaWarpSpecializedCooperativeEEENS5_IJNSA_ILi128EEENSA_ILi64EEENSA_ILi32EEEEEENS_12float_e5m2_tENS5_IJlSC_lEEESK_SL_NS4_8TiledMMAINS4_8MMA_AtomIJNS4_4SM904GMMA30MMA_64x64x32_F32E5M2E5M2_SS_TNILNSP_7ScaleInE1ELSR_1EEEEEENS4_6LayoutISD_NS5_IJSC_NSA_ILi0EEESV_EEEEENS5_IJNS4_10UnderscoreESY_SY_EEEEENS4_13SM90_TMA_LOADENS4_14ComposedLayoutINS4_7SwizzleILi1ELi4ELi3EEENS4_18smem_ptr_flag_bitsILi8EEENSU_INS5_IJNSA_ILi8EEESI_EEENS5_IJSI_SC_EEEEEEEvNS4_8identityENS4_23SM90_TMA_LOAD_MULTICASTES1B_vS1C_EENS_8epilogue10collective6detail29Sm90TmaWarpSpecializedAdapterINS1G_15DefaultEpilogueISK_SL_SL_NS1F_6thread17LinearCombinationISK_Li1EffLNS1K_9ScaleType4KindE0ELNS_15FloatRoundStyleE2ESK_EENS1_15EpilogueDefaultEEEEEvvEEEEvNT_6ParamsE)
        /*0014*/ 	.word	0x00000000


	//----- nvinfo : EIATTR_MIN_STACK_SIZE
	.align		4
.L_14:
        /*0018*/ 	.byte	0x04, 0x12
        /*001a*/ 	.short	(.L_16 - .L_15)
	.align		4
.L_15:
        /*001c*/ 	.word	index@(_ZN7cutlass13device_kernelINS_4gemm6kernel13GemmUniversalIN4cute5tupleIJiiiiEEENS1_10collective13CollectiveMmaINS1_37MainloopSm90TmaGmmaWarpSpecializedFP8ILi37ENS5_IJNS4_1CILi2EEENSA_ILi1EEESC_EEENS1_35KernelTmaWarpSpecializedCooperativeEEENS5_IJNSA_ILi128EEENSA_ILi64EEENSA_ILi32EEEEEENS_12float_e5m2_tENS5_IJlSC_lEEESK_SL_NS4_8TiledMMAINS4_8MMA_AtomIJNS4_4SM904GMMA30MMA_64x64x32_F32E5M2E5M2_SS_TNILNSP_7ScaleInE1ELSR_1EEEEEENS4_6LayoutISD_NS5_IJSC_NSA_ILi0EEESV_EEEEENS5_IJNS4_10UnderscoreESY_SY_EEEEENS4_13SM90_TMA_LOADENS4_14ComposedLayoutINS4_7SwizzleILi1ELi4ELi3EEENS4_18smem_ptr_flag_bitsILi8EEENSU_INS5_IJNSA_ILi8EEESI_EEENS5_IJSI_SC_EEEEEEEvNS4_8identityENS4_23SM90_TMA_LOAD_MULTICASTES1B_vS1C_EENS_8epilogue10collective6detail29Sm90TmaWarpSpecializedAdapterINS1G_15DefaultEpilogueISK_SL_SL_NS1F_6thread17LinearCombinationISK_Li1EffLNS1K_9ScaleType4KindE0ELNS_15FloatRoundStyleE2ESK_EENS1_15EpilogueDefaultEEEEEvvEEEEvNT_6ParamsE)
        /*0020*/ 	.word	0x00000000
.L_16:


//--------------------- .nv.compat                --------------------------
	.section	.nv.compat,"",@"SHT_CUDA_COMPAT_INFO"
	.align	4
        /*0000*/ 	.byte	0x02, 0x09, 0x01, 0x00, 0x02, 0x02, 0x04, 0x00, 0x02, 0x05, 0x05, 0x00, 0x03, 0x07, 0x01, 0x01
        /*0010*/ 	.byte	0x02, 0x03, 0x01, 0x00, 0x02, 0x06, 0x01, 0x00, 0x04, 0x0b, 0x08, 0x00, 0x00, 0x00, 0x00, 0x00
        /*0020*/ 	.byte	0x00, 0x00, 0x00, 0x00


//--------------------- .nv.info._ZN7cutlass13device_kernelINS_4gemm6kernel13GemmUniversalIN4cute5tupleIJiiiiEEENS1_10collective13CollectiveMmaINS1_37MainloopSm90TmaGmmaWarpSpecializedFP8ILi37ENS5_IJNS4_1CILi2EEENSA_ILi1EEESC_EEENS1_35KernelTmaWarpSpecializedCooperativeEEENS5_IJNSA_ILi128EEENSA_ILi64EEENSA_ILi32EEEEEENS_12float_e5m2_tENS5_IJlSC_lEEESK_SL_NS4_8TiledMMAINS4_8MMA_AtomIJNS4_4SM904GMMA30MMA_64x64x32_F32E5M2E5M2_SS_TNILNSP_7ScaleInE1ELSR_1EEEEEENS4_6LayoutISD_NS5_IJSC_NSA_ILi0EEESV_EEEEENS5_IJNS4_10UnderscoreESY_SY_EEEEENS4_13SM90_TMA_LOADENS4_14ComposedLayoutINS4_7SwizzleILi1ELi4ELi3EEENS4_18smem_ptr_flag_bitsILi8EEENSU_INS5_IJNSA_ILi8EEESI_EEENS5_IJSI_SC_EEEEEEEvNS4_8identityENS4_23SM90_TMA_LOAD_MULTICASTES1B_vS1C_EENS_8epilogue10collective6detail29Sm90TmaWarpSpecializedAdapterINS1G_15DefaultEpilogueISK_SL_SL_NS1F_6thread17LinearCombinationISK_Li1EffLNS1K_9ScaleType4KindE0ELNS_15FloatRoundStyleE2ESK_EENS1_15EpilogueDefaultEEEEEvvEEEEvNT_6ParamsE --------------------------
	.section	.nv.info._ZN7cutlass13device_kernelINS_4gemm6kernel13GemmUniversalIN4cute5tupleIJiiiiEEENS1_10collective13CollectiveMmaINS1_37MainloopSm90TmaGmmaWarpSpecializedFP8ILi37ENS5_IJNS4_1CILi2EEENSA_ILi1EEESC_EEENS1_35KernelTmaWarpSpecializedCooperativeEEENS5_IJNSA_ILi128EEENSA_ILi64EEENSA_ILi32EEEEEENS_12float_e5m2_tENS5_IJlSC_lEEESK_SL_NS4_8TiledMMAINS4_8MMA_AtomIJNS4_4SM904GMMA30MMA_64x64x32_F32E5M2E5M2_SS_TNILNSP_7ScaleInE1ELSR_1EEEEEENS4_6LayoutISD_NS5_IJSC_NSA_ILi0EEESV_EEEEENS5_IJNS4_10UnderscoreESY_SY_EEEEENS4_13SM90_TMA_LOADENS4_14ComposedLayoutINS4_7SwizzleILi1ELi4ELi3EEENS4_18smem_ptr_flag_bitsILi8EEENSU_INS5_IJNSA_ILi8EEESI_EEENS5_IJSI_SC_EEEEEEEvNS4_8identityENS4_23SM90_TMA_LOAD_MULTICASTES1B_vS1C_EENS_8epilogue10collective6detail29Sm90TmaWarpSpecializedAdapterINS1G_15DefaultEpilogueISK_SL_SL_NS1F_6thread17LinearCombinationISK_Li1EffLNS1K_9ScaleType4KindE0ELNS_15FloatRoundStyleE2ESK_EENS1_15EpilogueDefaultEEEEEvvEEEEvNT_6ParamsE,"",@"SHT_CUDA_INFO"
	.sectionflags	@""
	.align	4


	//----- nvinfo : EIATTR_CUDA_API_VERSION
	.align		4
        /*0000*/ 	.byte	0x04, 0x37
        /*0002*/ 	.short	(.L_18 - .L_17)
.L_17:
        /*0004*/ 	.word	0x00000082


	//----- nvinfo : EIATTR_KPARAM_INFO
	.align		4
.L_18:
        /*0008*/ 	.byte	0x04, 0x17
        /*000a*/ 	.short	(.L_20 - .L_19)
.L_19:
        /*000c*/ 	.word	0x00000000
        /*0010*/ 	.short	0x0000
        /*0012*/ 	.short	0x0070
        /*0014*/ 	.byte	0x00, 0xf0, 0x01, 0x10


	//----- nvinfo : EIATTR_SPARSE_MMA_MASK
	.align		4
.L_20:
        /*0018*/ 	.byte	0x03, 0x50
        /*001a*/ 	.short	0x0000


	//----- nvinfo : EIATTR_MAXREG_COUNT
	.align		4
        /*001c*/ 	.byte	0x03, 0x1b
        /*001e*/ 	.short	0x00a8


	//----- nvinfo : EIATTR_NUM_BARRIERS
	.align		4
        /*0020*/ 	.byte	0x02, 0x4c
        /*0022*/ 	.byte	0x01
	.zero		1


	//----- nvinfo : EIATTR_MERCURY_ISA_VERSION
	.align		4
        /*0024*/ 	.byte	0x03, 0x5f
        /*0026*/ 	.short	0x0101


	//----- nvinfo : EIATTR_INT_WARP_WIDE_INSTR_OFFSETS
	.align		4
        /*0028*/ 	.byte	0x04, 0x31
        /*002a*/ 	.short	(.L_22 - .L_21)


	//   ....[0]....
.L_21:
        /*002c*/ 	.word	0x000008c0


	//   ....[1]....
        /*0030*/ 	.word	0x000009f0


	//   ....[2]....
        /*0034*/ 	.word	0x00000ad0


	//----- nvinfo : EIATTR_COOP_GROUP_MASK_REGIDS
	.align		4
.L_22:
        /*0038*/ 	.byte	0x04, 0x29
        /*003a*/ 	.short	(.L_24 - .L_23)


	//   ....[0]....
.L_23:
        /*003c*/ 	.word	0xffffffff


	//   ....[1]....
        /*0040*/ 	.word	0xffffffff


	//   ....[2]....
        /*0044*/ 	.word	0xffffffff


	//   ....[3]....
        /*0048*/ 	.word	0xffffffff


	//   ....[4]....
        /*004c*/ 	.word	0xffffffff


	//   ....[5]....
        /*0050*/ 	.word	0xffffffff


	//----- nvinfo : EIATTR_COOP_GROUP_INSTR_OFFSETS
	.align		4
.L_24:
        /*0054*/ 	.byte	0x04, 0x28
        /*0056*/ 	.short	(.L_26 - .L_25)


	//   ....[0]....
.L_25:
        /*0058*/ 	.word	0x00000060


	//   ....[1]....
        /*005c*/ 	.word	0x00000070


	//   ....[2]....
        /*0060*/ 	.word	0x00000130


	//   ....[3]....
        /*0064*/ 	.word	0x00000720


	//   ....[4]....
        /*0068*/ 	.word	0x00000c40


	//   ....[5]....
        /*006c*/ 	.word	0x000016b0


	//----- nvinfo : EIATTR_REG_RECONFIG
	.align		4
.L_26:
        /*0070*/ 	.byte	0x01, 0x54
	.zero		2


	//----- nvinfo : EIATTR_MBARRIER_INSTR_OFFSETS
	.align		4
        /*0074*/ 	.byte	0x04, 0x39
        /*0076*/ 	.short	(.L_28 - .L_27)


	//   ....[0]....
.L_27:
        /*0078*/ 	.word	0x00000250
        /*007c*/ 	.word	0x000000ff
        /*0080*/ 	.word	0x00000000
        /*0084*/ 	.short	0x0100
        /*0086*/ 	.byte	0x08
	.zero		1


	//   ....[1]....
        /*0088*/ 	.word	0x00000260
        /*008c*/ 	.word	0x000000ff
        /*0090*/ 	.word	0x00000128
        /*0094*/ 	.short	0x0100
        /*0096*/ 	.byte	0x08
	.zero		1


	//   ....[2]....
        /*0098*/ 	.word	0x00000270
        /*009c*/ 	.word	0x000000ff
        /*00a0*/ 	.word	0x00000008
        /*00a4*/ 	.short	0x0100
        /*00a6*/ 	.byte	0x08
	.zero		1


	//   ....[3]....
        /*00a8*/ 	.word	0x00000280
        /*00ac*/ 	.word	0x000000ff
        /*00b0*/ 	.word	0x00000130
        /*00b4*/ 	.short	0x0100
        /*00b6*/ 	.byte	0x08
	.zero		1


	//   ....[4]....
        /*00b8*/ 	.word	0x00000290
        /*00bc*/ 	.word	0x000000ff
        /*00c0*/ 	.word	0x00000010
        /*00c4*/ 	.short	0x0100
        /*00c6*/ 	.byte	0x08
	.zero		1


	//   ....[5]....
        /*00c8*/ 	.word	0x000002a0
        /*00cc*/ 	.word	0x000000ff
        /*00d0*/ 	.word	0x00000138
        /*00d4*/ 	.short	0x0100
        /*00d6*/ 	.byte	0x08
	.zero		1


	//   ....[6]....
        /*00d8*/ 	.word	0x000002b0
        /*00dc*/ 	.word	0x000000ff
        /*00e0*/ 	.word	0x00000018
        /*00e4*/ 	.short	0x0100
        /*00e6*/ 	.byte	0x08
	.zero		1


	//   ....[7]....
        /*00e8*/ 	.word	0x000002c0
        /*00ec*/ 	.word	0x000000ff
        /*00f0*/ 	.word	0x00000140
        /*00f4*/ 	.short	0x0100
        /*00f6*/ 	.byte	0x08
	.zero		1


	//   ....[8]....
        /*00f8*/ 	.word	0x000002d0
        /*00fc*/ 	.word	0x000000ff
        /*0100*/ 	.word	0x00000020
        /*0104*/ 	.short	0x0100
        /*0106*/ 	.byte	0x08
	.zero		1


	//   ....[9]....
        /*0108*/ 	.word	0x000002e0
        /*010c*/ 	.word	0x000000ff
        /*0110*/ 	.word	0x00000148
        /*0114*/ 	.short	0x0100
        /*0116*/ 	.byte	0x08
	.zero		1


	//   ....[10]....
        /*0118*/ 	.word	0x000002f0
        /*011c*/ 	.word	0x000000ff
        /*0120*/ 	.word	0x00000028
        /*0124*/ 	.short	0x0100
        /*0126*/ 	.byte	0x08
	.zero		1


	//   ....[11]....
        /*0128*/ 	.word	0x00000300
        /*012c*/ 	.word	0x000000ff
        /*0130*/ 	.word	0x00000150
        /*0134*/ 	.short	0x0100
        /*0136*/ 	.byte	0x08
	.zero		1


	//   ....[12]....
        /*0138*/ 	.word	0x00000310
        /*013c*/ 	.word	0x000000ff
        /*0140*/ 	.word	0x00000030
        /*0144*/ 	.short	0x0100
        /*0146*/ 	.byte	0x08
	.zero		1


	//   ....[13]....
        /*0148*/ 	.word	0x00000320
        /*014c*/ 	.word	0x000000ff
        /*0150*/ 	.word	0x00000158
        /*0154*/ 	.short	0x0100
        /*0156*/ 	.byte	0x08
	.zero		1


	//   ....[14]....
        /*0158*/ 	.word	0x00000330
        /*015c*/ 	.word	0x000000ff
        /*0160*/ 	.word	0x00000038
        /*0164*/ 	.short	0x0100
        /*0166*/ 	.byte	0x08
	.zero		1


	//   ....[15]....
        /*0168*/ 	.word	0x00000340
        /*016c*/ 	.word	0x000000ff
        /*0170*/ 	.word	0x00000160
        /*0174*/ 	.short	0x0100
        /*0176*/ 	.byte	0x08
	.zero		1


	//   ....[16]....
        /*0178*/ 	.word	0x00000350
        /*017c*/ 	.word	0x000000ff
        /*0180*/ 	.word	0x00000040
        /*0184*/ 	.short	0x0100
        /*0186*/ 	.byte	0x08
	.zero		1


	//   ....[17]....
        /*0188*/ 	.word	0x00000360
        /*018c*/ 	.word	0x000000ff
        /*0190*/ 	.word	0x00000168
        /*0194*/ 	.short	0x0100
        /*0196*/ 	.byte	0x08
	.zero		1


	//   ....[18]....
        /*0198*/ 	.word	0x00000370
        /*019c*/ 	.word	0x000000ff
        /*01a0*/ 	.word	0x00000048
        /*01a4*/ 	.short	0x0100
        /*01a6*/ 	.byte	0x08
	.zero		1


	//   ....[19]....
        /*01a8*/ 	.word	0x00000380
        /*01ac*/ 	.word	0x000000ff
        /*01b0*/ 	.word	0x00000170
        /*01b4*/ 	.short	0x0100
        /*01b6*/ 	.byte	0x08
	.zero		1


	//   ....[20]....
        /*01b8*/ 	.word	0x00000390
        /*01bc*/ 	.word	0x000000ff
        /*01c0*/ 	.word	0x00000050
        /*01c4*/ 	.short	0x0100
        /*01c6*/ 	.byte	0x08
	.zero		1


	//   ....[21]....
        /*01c8*/ 	.word	0x000003a0
        /*01cc*/ 	.word	0x000000ff
        /*01d0*/ 	.word	0x00000178
        /*01d4*/ 	.short	0x0100
        /*01d6*/ 	.byte	0x08
	.zero		1


	//   ....[22]....
        /*01d8*/ 	.word	0x000003b0
        /*01dc*/ 	.word	0x000000ff
        /*01e0*/ 	.word	0x00000058
        /*01e4*/ 	.short	0x0100
        /*01e6*/ 	.byte	0x08
	.zero		1


	//   ....[23]....
        /*01e8*/ 	.word	0x000003c0
        /*01ec*/ 	.word	0x000000ff
        /*01f0*/ 	.word	0x00000180
        /*01f4*/ 	.short	0x0100
        /*01f6*/ 	.byte	0x08
	.zero		1


	//   ....[24]....
        /*01f8*/ 	.word	0x000003d0
        /*01fc*/ 	.word	0x000000ff
        /*0200*/ 	.word	0x00000060
        /*0204*/ 	.short	0x0100
        /*0206*/ 	.byte	0x08
	.zero		1


	//   ....[25]....
        /*0208*/ 	.word	0x000003e0
        /*020c*/ 	.word	0x000000ff
        /*0210*/ 	.word	0x00000188
        /*0214*/ 	.short	0x0100
        /*0216*/ 	.byte	0x08
	.zero		1


	//   ....[26]....
        /*0218*/ 	.word	0x000003f0
        /*021c*/ 	.word	0x000000ff
        /*0220*/ 	.word	0x00000068
        /*0224*/ 	.short	0x0100
        /*0226*/ 	.byte	0x08
	.zero		1


	//   ....[27]....
        /*0228*/ 	.word	0x00000400
        /*022c*/ 	.word	0x000000ff
        /*0230*/ 	.word	0x00000190
        /*0234*/ 	.short	0x0100
        /*0236*/ 	.byte	0x08
	.zero		1


	//   ....[28]....
        /*0238*/ 	.word	0x00000410
        /*023c*/ 	.word	0x000000ff
        /*0240*/ 	.word	0x00000070
        /*0244*/ 	.short	0x0100
        /*0246*/ 	.byte	0x08
	.zero		1


	//   ....[29]....
        /*0248*/ 	.word	0x00000420
        /*024c*/ 	.word	0x000000ff
        /*0250*/ 	.word	0x00000198
        /*0254*/ 	.short	0x0100
        /*0256*/ 	.byte	0x08
	.zero		1


	//   ....[30]....
        /*0258*/ 	.word	0x00000430
        /*025c*/ 	.word	0x000000ff
        /*0260*/ 	.word	0x00000078
        /*0264*/ 	.short	0x0100
        /*0266*/ 	.byte	0x08
	.zero		1


	//   ....[31]....
        /*0268*/ 	.word	0x00000440
        /*026c*/ 	.word	0x000000ff
        /*0270*/ 	.word	0x000001a0
        /*0274*/ 	.short	0x0100
        /*0276*/ 	.byte	0x08
	.zero		1


	//   ....[32]....
        /*0278*/ 	.word	0x00000450
        /*027c*/ 	.word	0x000000ff
        /*0280*/ 	.word	0x00000080
        /*0284*/ 	.short	0x0100
        /*0286*/ 	.byte	0x08
	.zero		1


	//   ....[33]....
        /*0288*/ 	.word	0x00000460
        /*028c*/ 	.word	0x000000ff
        /*0290*/ 	.word	0x000001a8
        /*0294*/ 	.short	0x0100
        /*0296*/ 	.byte	0x08
	.zero		1


	//   ....[34]....
        /*0298*/ 	.word	0x00000470
        /*029c*/ 	.word	0x000000ff
        /*02a0*/ 	.word	0x00000088
        /*02a4*/ 	.short	0x0100
        /*02a6*/ 	.byte	0x08
	.zero		1


	//   ....[35]....
        /*02a8*/ 	.word	0x00000480
        /*02ac*/ 	.word	0x000000ff
        /*02b0*/ 	.word	0x000001b0
        /*02b4*/ 	.short	0x0100
        /*02b6*/ 	.byte	0x08
	.zero		1


	//   ....[36]....
        /*02b8*/ 	.word	0x00000490
        /*02bc*/ 	.word	0x000000ff
        /*02c0*/ 	.word	0x00000090
        /*02c4*/ 	.short	0x0100
        /*02c6*/ 	.byte	0x08
	.zero		1


	//   ....[37]....
        /*02c8*/ 	.word	0x000004a0
        /*02cc*/ 	.word	0x000000ff
        /*02d0*/ 	.word	0x000001b8
        /*02d4*/ 	.short	0x0100
        /*02d6*/ 	.byte	0x08
	.zero		1


	//   ....[38]....
        /*02d8*/ 	.word	0x000004b0
        /*02dc*/ 	.word	0x000000ff
        /*02e0*/ 	.word	0x00000098
        /*02e4*/ 	.short	0x0100
        /*02e6*/ 	.byte	0x08
	.zero		1


	//   ....[39]....
        /*02e8*/ 	.word	0x000004c0
        /*02ec*/ 	.word	0x000000ff
        /*02f0*/ 	.word	0x000001c0
        /*02f4*/ 	.short	0x0100
        /*02f6*/ 	.byte	0x08
	.zero		1


	//   ....[40]....
        /*02f8*/ 	.word	0x000004d0
        /*02fc*/ 	.word	0x000000ff
        /*0300*/ 	.word	0x000000a0
        /*0304*/ 	.short	0x0100
        /*0306*/ 	.byte	0x08
	.zero		1


	//   ....[41]....
        /*0308*/ 	.word	0x000004e0
        /*030c*/ 	.word	0x000000ff
        /*0310*/ 	.word	0x000001c8
        /*0314*/ 	.short	0x0100
        /*0316*/ 	.byte	0x08
	.zero		1


	//   ....[42]....
        /*0318*/ 	.word	0x000004f0
        /*031c*/ 	.word	0x000000ff
        /*0320*/ 	.word	0x000000a8
        /*0324*/ 	.short	0x0100
        /*0326*/ 	.byte	0x08
	.zero		1


	//   ....[43]....
        /*0328*/ 	.word	0x00000500
        /*032c*/ 	.word	0x000000ff
        /*0330*/ 	.word	0x000001d0
        /*0334*/ 	.short	0x0100
        /*0336*/ 	.byte	0x08
	.zero		1


	//   ....[44]....
        /*0338*/ 	.word	0x00000510
        /*033c*/ 	.word	0x000000ff
        /*0340*/ 	.word	0x000000b0
        /*0344*/ 	.short	0x0100
        /*0346*/ 	.byte	0x08
	.zero		1


	//   ....[45]....
        /*0348*/ 	.word	0x00000520
        /*034c*/ 	.word	0x000000ff
        /*0350*/ 	.word	0x000001d8
        /*0354*/ 	.short	0x0100
        /*0356*/ 	.byte	0x08
	.zero		1


	//   ....[46]....
        /*0358*/ 	.word	0x00000530
        /*035c*/ 	.word	0x000000ff
        /*0360*/ 	.word	0x000000b8
        /*0364*/ 	.short	0x0100
        /*0366*/ 	.byte	0x08
	.zero		1


	//   ....[47]....
        /*0368*/ 	.word	0x00000540
        /*036c*/ 	.word	0x000000ff
        /*0370*/ 	.word	0x000001e0
        /*0374*/ 	.short	0x0100
        /*0376*/ 	.byte	0x08
	.zero		1


	//   ....[48]....
        /*0378*/ 	.word	0x00000550
        /*037c*/ 	.word	0x000000ff
        /*0380*/ 	.word	0x000000c0
        /*0384*/ 	.short	0x0100
        /*0386*/ 	.byte	0x08
	.zero		1


	//   ....[49]....
        /*0388*/ 	.word	0x00000560
        /*038c*/ 	.word	0x000000ff
        /*0390*/ 	.word	0x000001e8
        /*0394*/ 	.short	0x0100
        /*0396*/ 	.byte	0x08
	.zero		1


	//   ....[50]....
        /*0398*/ 	.word	0x00000570
        /*039c*/ 	.word	0x000000ff
        /*03a0*/ 	.word	0x000000c8
        /*03a4*/ 	.short	0x0100
        /*03a6*/ 	.byte	0x08
	.zero		1


	//   ....[51]....
        /*03a8*/ 	.word	0x00000580
        /*03ac*/ 	.word	0x000000ff
        /*03b0*/ 	.word	0x000001f0
        /*03b4*/ 	.short	0x0100
        /*03b6*/ 	.byte	0x08
	.zero		1


	//   ....[52]....
        /*03b8*/ 	.word	0x00000590
        /*03bc*/ 	.word	0x000000ff
        /*03c0*/ 	.word	0x000000d0
        /*03c4*/ 	.short	0x0100
        /*03c6*/ 	.byte	0x08
	.zero		1


	//   ....[53]....
        /*03c8*/ 	.word	0x000005a0
        /*03cc*/ 	.word	0x000000ff
        /*03d0*/ 	.word	0x000001f8
        /*03d4*/ 	.short	0x0100
        /*03d6*/ 	.byte	0x08
	.zero		1


	//   ....[54]....
        /*03d8*/ 	.word	0x000005b0
        /*03dc*/ 	.word	0x000000ff
        /*03e0*/ 	.word	0x000000d8
        /*03e4*/ 	.short	0x0100
        /*03e6*/ 	.byte	0x08
	.zero		1


	//   ....[55]....
        /*03e8*/ 	.word	0x000005c0
        /*03ec*/ 	.word	0x000000ff
        /*03f0*/ 	.word	0x00000200
        /*03f4*/ 	.short	0x0100
        /*03f6*/ 	.byte	0x08
	.zero		1


	//   ....[56]....
        /*03f8*/ 	.word	0x000005d0
        /*03fc*/ 	.word	0x000000ff
        /*0400*/ 	.word	0x000000e0
        /*0404*/ 	.short	0x0100
        /*0406*/ 	.byte	0x08
	.zero		1


	//   ....[57]....
        /*0408*/ 	.word	0x000005e0
        /*040c*/ 	.word	0x000000ff
        /*0410*/ 	.word	0x00000208
        /*0414*/ 	.short	0x0100
        /*0416*/ 	.byte	0x08
	.zero		1


	//   ....[58]....
        /*0418*/ 	.word	0x000005f0
        /*041c*/ 	.word	0x000000ff
        /*0420*/ 	.word	0x000000e8
        /*0424*/ 	.short	0x0100
        /*0426*/ 	.byte	0x08
	.zero		1


	//   ....[59]....
        /*0428*/ 	.word	0x00000600
        /*042c*/ 	.word	0x000000ff
        /*0430*/ 	.word	0x00000210
        /*0434*/ 	.short	0x0100
        /*0436*/ 	.byte	0x08
	.zero		1


	//   ....[60]....
        /*0438*/ 	.word	0x00000610
        /*043c*/ 	.word	0x000000ff
        /*0440*/ 	.word	0x000000f0
        /*0444*/ 	.short	0x0100
        /*0446*/ 	.byte	0x08
	.zero		1


	//   ....[61]....
        /*0448*/ 	.word	0x00000620
        /*044c*/ 	.word	0x000000ff
        /*0450*/ 	.word	0x00000218
        /*0454*/ 	.short	0x0100
        /*0456*/ 	.byte	0x08
	.zero		1


	//   ....[62]....
        /*0458*/ 	.word	0x00000630
        /*045c*/ 	.word	0x000000ff
        /*0460*/ 	.word	0x000000f8
        /*0464*/ 	.short	0x0100
        /*0466*/ 	.byte	0x08
	.zero		1


	//   ....[63]....
        /*0468*/ 	.word	0x00000640
        /*046c*/ 	.word	0x000000ff
        /*0470*/ 	.word	0x00000220
        /*0474*/ 	.short	0x0100
        /*0476*/ 	.byte	0x08
	.zero		1


	//   ....[64]....
        /*0478*/ 	.word	0x00000650
        /*047c*/ 	.word	0x000000ff
        /*0480*/ 	.word	0x00000100
        /*0484*/ 	.short	0x0100
        /*0486*/ 	.byte	0x08
	.zero		1


	//   ....[65]....
        /*0488*/ 	.word	0x00000660
        /*048c*/ 	.word	0x000000ff
        /*0490*/ 	.word	0x00000228
        /*0494*/ 	.short	0x0100
        /*0496*/ 	.byte	0x08
	.zero		1


	//   ....[66]....
        /*0498*/ 	.word	0x00000670
        /*049c*/ 	.word	0x000000ff
        /*04a0*/ 	.word	0x00000108
        /*04a4*/ 	.short	0x0100
        /*04a6*/ 	.byte	0x08
	.zero		1


	//   ....[67]....
        /*04a8*/ 	.word	0x00000680
        /*04ac*/ 	.word	0x000000ff
        /*04b0*/ 	.word	0x00000230
        /*04b4*/ 	.short	0x0100
        /*04b6*/ 	.byte	0x08
	.zero		1


	//   ....[68]....
        /*04b8*/ 	.word	0x00000690
        /*04bc*/ 	.word	0x000000ff
        /*04c0*/ 	.word	0x00000110
        /*04c4*/ 	.short	0x0100
        /*04c6*/ 	.byte	0x08
	.zero		1


	//   ....[69]....
        /*04c8*/ 	.word	0x000006a0
        /*04cc*/ 	.word	0x000000ff
        /*04d0*/ 	.word	0x00000238
        /*04d4*/ 	.short	0x0100
        /*04d6*/ 	.byte	0x08
	.zero		1


	//   ....[70]....
        /*04d8*/ 	.word	0x000006b0
        /*04dc*/ 	.word	0x000000ff
        /*04e0*/ 	.word	0x00000118
        /*04e4*/ 	.short	0x0100
        /*04e6*/ 	.byte	0x08
	.zero		1


	//   ....[71]....
        /*04e8*/ 	.word	0x000006c0
        /*04ec*/ 	.word	0x000000ff
        /*04f0*/ 	.word	0x00000240
        /*04f4*/ 	.short	0x0100
        /*04f6*/ 	.byte	0x08
	.zero		1


	//   ....[72]....
        /*04f8*/ 	.word	0x000006d0
        /*04fc*/ 	.word	0x000000ff
        /*0500*/ 	.word	0x00000120
        /*0504*/ 	.short	0x0100
        /*0506*/ 	.byte	0x08
	.zero		1


	//   ....[73]....
        /*0508*/ 	.word	0x000006e0
        /*050c*/ 	.word	0x000000ff
        /*0510*/ 	.word	0x00000248
        /*0514*/ 	.short	0x0100
        /*0516*/ 	.byte	0x08
	.zero		1


	//   ....[74]....
        /*0518*/ 	.word	0x00000b50
        /*051c*/ 	.word	0x000000ff
        /*0520*/ 	.word	0x00000260
        /*0524*/ 	.short	0x0100
        /*0526*/ 	.byte	0x06
	.zero		1


	//   ....[75]....
        /*0528*/ 	.word	0x00000be0
        /*052c*/ 	.word	0x000000ff
        /*0530*/ 	.word	0x00000268
        /*0534*/ 	.short	0x0100
        /*0536*/ 	.byte	0x06
	.zero		1


	//   ....[76]....
        /*0538*/ 	.word	0x000019f0
        /*053c*/ 	.word	0x000000ff
        /*0540*/ 	.word	0x00000000
        /*0544*/ 	.short	0x010a
        /*0546*/ 	.byte	0x06
	.zero		1


	//   ....[77]....
        /*0548*/ 	.word	0x00001a30
        /*054c*/ 	.word	0x000000ff
        /*0550*/ 	.word	0x00000000
        /*0554*/ 	.short	0x010a
        /*0556*/ 	.byte	0x06
	.zero		1


	//   ....[78]....
        /*0558*/ 	.word	0x00002020
        /*055c*/ 	.word	0x000000ff
        /*0560*/ 	.word	0x00000000
        /*0564*/ 	.short	0x010a
        /*0566*/ 	.byte	0x0c
	.zero		1


	//   ....[79]....
        /*0568*/ 	.word	0x00002060
        /*056c*/ 	.word	0x000000ff
        /*0570*/ 	.word	0x00000000
        /*0574*/ 	.short	0x010a
        /*0576*/ 	.byte	0x0c
	.zero		1


	//   ....[80]....
        /*0578*/ 	.word	0x00002440
        /*057c*/ 	.word	0x0000000a
        /*0580*/ 	.word	0x00000000
        /*0584*/ 	.short	0x0101
        /*0586*/ 	.byte	0x3f
	.zero		1


	//   ....[81]....
        /*0588*/ 	.word	0x00002900
        /*058c*/ 	.word	0x00000008
        /*0590*/ 	.word	0x00000000
        /*0594*/ 	.short	0x0101
        /*0596*/ 	.byte	0x3f
	.zero		1


	//   ....[82]....
        /*0598*/ 	.word	0x000061e0
        /*059c*/ 	.word	0x00000015
        /*05a0*/ 	.word	0x00000128
        /*05a4*/ 	.short	0x010a
        /*05a6*/ 	.byte	0x3f
	.zero		1


	//   ....[83]....
        /*05a8*/ 	.word	0x000065c0
        /*05ac*/ 	.word	0x00000008
        /*05b0*/ 	.word	0x00000268
        /*05b4*/ 	.short	0x0101
        /*05b6*/ 	.byte	0x3f
	.zero		1


	//   ....[84]....
        /*05b8*/ 	.word	0x00006cb0
        /*05bc*/ 	.word	0x00000007
        /*05c0*/ 	.word	0x00000000
        /*05c4*/ 	.short	0x010a
        /*05c6*/ 	.byte	0x3f
	.zero		1


	//   ....[85]....
        /*05c8*/ 	.word	0x00006d30
        /*05cc*/ 	.word	0x00000008
        /*05d0*/ 	.word	0x00000000
        /*05d4*/ 	.short	0x010a
        /*05d6*/ 	.byte	0x3f
	.zero		1


	//   ....[86]....
        /*05d8*/ 	.word	0x00006dc0
        /*05dc*/ 	.word	0x00000009
        /*05e0*/ 	.word	0x00000000
        /*05e4*/ 	.short	0x010a
        /*05e6*/ 	.byte	0x3f
	.zero		1


	//   ....[87]....
        /*05e8*/ 	.word	0x00006e50
        /*05ec*/ 	.word	0x00000008
        /*05f0*/ 	.word	0x00000000
        /*05f4*/ 	.short	0x010a
        /*05f6*/ 	.byte	0x3f
	.zero		1


	//   ....[88]....
        /*05f8*/ 	.word	0x00006ee0
        /*05fc*/ 	.word	0x00000009
        /*0600*/ 	.word	0x00000000
        /*0604*/ 	.short	0x010a
        /*0606*/ 	.byte	0x3f
	.zero		1


	//   ....[89]....
        /*0608*/ 	.word	0x00006f70
        /*060c*/ 	.word	0x00000008
        /*0610*/ 	.word	0x00000000
        /*0614*/ 	.short	0x010a
        /*0616*/ 	.byte	0x3f
	.zero		1


	//   ....[90]....
        /*0618*/ 	.word	0x00007000
        /*061c*/ 	.word	0x00000009
        /*0620*/ 	.word	0x00000000
        /*0624*/ 	.short	0x010a
        /*0626*/ 	.byte	0x3f
	.zero		1


	//   ....[91]....
        /*0628*/ 	.word	0x00007090
        /*062c*/ 	.word	0x00000008
        /*0630*/ 	.word	0x00000000
        /*0634*/ 	.short	0x010a
        /*0636*/ 	.byte	0x3f
	.zero		1


	//   ....[92]....
        /*0638*/ 	.word	0x00007120
        /*063c*/ 	.word	0x00000009
        /*0640*/ 	.word	0x00000000
        /*0644*/ 	.short	0x010a
        /*0646*/ 	.byte	0x3f
	.zero		1


	//   ....[93]....
        /*0648*/ 	.word	0x000071b0
        /*064c*/ 	.word	0x00000008
        /*0650*/ 	.word	0x00000000
        /*0654*/ 	.short	0x010a
        /*0656*/ 	.byte	0x3f
	.zero		1


	//   ....[94]....
        /*0658*/ 	.word	0x00007240
        /*065c*/ 	.word	0x00000009
        /*0660*/ 	.word	0x00000000
        /*0664*/ 	.short	0x010a
        /*0666*/ 	.byte	0x3f
	.zero		1


	//   ....[95]....
        /*0668*/ 	.word	0x000072d0
        /*066c*/ 	.word	0x00000008
        /*0670*/ 	.word	0x00000000
        /*0674*/ 	.short	0x010a
        /*0676*/ 	.byte	0x3f
	.zero		1


	//   ....[96]....
        /*0678*/ 	.word	0x00007360
        /*067c*/ 	.word	0x00000009
        /*0680*/ 	.word	0x00000000
        /*0684*/ 	.short	0x010a
        /*0686*/ 	.byte	0x3f
	.zero		1


	//   ....[97]....
        /*0688*/ 	.word	0x000073f0
        /*068c*/ 	.word	0x00000008
        /*0690*/ 	.word	0x00000000
        /*0694*/ 	.short	0x010a
        /*0696*/ 	.byte	0x3f
	.zero		1


	//   ....[98]....
        /*0698*/ 	.word	0x00007480
        /*069c*/ 	.word	0x00000009
        /*06a0*/ 	.word	0x00000000
        /*06a4*/ 	.short	0x010a
        /*06a6*/ 	.byte	0x3f
	.zero		1


	//   ....[99]....
        /*06a8*/ 	.word	0x00007510
        /*06ac*/ 	.word	0x00000008
        /*06b0*/ 	.word	0x00000000
        /*06b4*/ 	.short	0x010a
        /*06b6*/ 	.byte	0x3f
	.zero		1


	//   ....[100]....
        /*06b8*/ 	.word	0x000075a0
        /*06bc*/ 	.word	0x00000009
        /*06c0*/ 	.word	0x00000000
        /*06c4*/ 	.short	0x010a
        /*06c6*/ 	.byte	0x3f
	.zero		1


	//   ....[101]....
        /*06c8*/ 	.word	0x00007630
        /*06cc*/ 	.word	0x00000008
        /*06d0*/ 	.word	0x00000000
        /*06d4*/ 	.short	0x010a
        /*06d6*/ 	.byte	0x3f
	.zero		1


	//   ....[102]....
        /*06d8*/ 	.word	0x000076c0
        /*06dc*/ 	.word	0x00000009
        /*06e0*/ 	.word	0x00000000
        /*06e4*/ 	.short	0x010a
        /*06e6*/ 	.byte	0x3f
	.zero		1


	//   ....[103]....
        /*06e8*/ 	.word	0x00007750
        /*06ec*/ 	.word	0x00000008
        /*06f0*/ 	.word	0x00000000
        /*06f4*/ 	.short	0x010a
        /*06f6*/ 	.byte	0x3f
	.zero		1


	//   ....[104]....
        /*06f8*/ 	.word	0x000077e0
        /*06fc*/ 	.word	0x00000009
        /*0700*/ 	.word	0x00000000
        /*0704*/ 	.short	0x010a
        /*0706*/ 	.byte	0x3f
	.zero		1


	//   ....[105]....
        /*0708*/ 	.word	0x00007870
        /*070c*/ 	.word	0x00000008
        /*0710*/ 	.word	0x00000000
        /*0714*/ 	.short	0x010a
        /*0716*/ 	.byte	0x3f
	.zero		1


	//   ....[106]....
        /*0718*/ 	.word	0x00007900
        /*071c*/ 	.word	0x00000009
        /*0720*/ 	.word	0x00000000
        /*0724*/ 	.short	0x010a
        /*0726*/ 	.byte	0x3f
	.zero		1


	//   ....[107]....
        /*0728*/ 	.word	0x00007990
        /*072c*/ 	.word	0x00000008
        /*0730*/ 	.word	0x00000000
        /*0734*/ 	.short	0x010a
        /*0736*/ 	.byte	0x3f
	.zero		1


	//   ....[108]....
        /*0738*/ 	.word	0x00007a20
        /*073c*/ 	.word	0x00000009
        /*0740*/ 	.word	0x00000000
        /*0744*/ 	.short	0x010a
        /*0746*/ 	.byte	0x3f
	.zero		1


	//   ....[109]....
        /*0748*/ 	.word	0x00007ab0
        /*074c*/ 	.word	0x00000008
        /*0750*/ 	.word	0x00000000
        /*0754*/ 	.short	0x010a
        /*0756*/ 	.byte	0x3f
	.zero		1


	//   ....[110]....
        /*0758*/ 	.word	0x00007b40
        /*075c*/ 	.word	0x00000009
        /*0760*/ 	.word	0x00000000
        /*0764*/ 	.short	0x010a
        /*0766*/ 	.byte	0x3f
	.zero		1


	//   ....[111]....
        /*0768*/ 	.word	0x00007bd0
        /*076c*/ 	.word	0x00000008
        /*0770*/ 	.word	0x00000000
        /*0774*/ 	.short	0x010a
        /*0776*/ 	.byte	0x3f
	.zero		1


	//   ....[112]....
        /*0778*/ 	.word	0x00007c60
        /*077c*/ 	.word	0x00000009
        /*0780*/ 	.word	0x00000000
        /*0784*/ 	.short	0x010a
        /*0786*/ 	.byte	0x3f
	.zero		1


	//   ....[113]....
        /*0788*/ 	.word	0x00007cf0
        /*078c*/ 	.word	0x00000008
        /*0790*/ 	.word	0x00000000
        /*0794*/ 	.short	0x010a
        /*0796*/ 	.byte	0x3f
	.zero		1


	//   ....[114]....
        /*0798*/ 	.word	0x00007d80
        /*079c*/ 	.word	0x00000009
        /*07a0*/ 	.word	0x00000000
        /*07a4*/ 	.short	0x010a
        /*07a6*/ 	.byte	0x3f
	.zero		1


	//   ....[115]....
        /*07a8*/ 	.word	0x00007e10
        /*07ac*/ 	.word	0x00000008
        /*07b0*/ 	.word	0x00000000
        /*07b4*/ 	.short	0x010a
        /*07b6*/ 	.byte	0x3f
	.zero		1


	//   ....[116]....
        /*07b8*/ 	.word	0x00007ea0
        /*07bc*/ 	.word	0x00000009
        /*07c0*/ 	.word	0x00000000
        /*07c4*/ 	.short	0x010a
        /*07c6*/ 	.byte	0x3f
	.zero		1


	//   ....[117]....
        /*07c8*/ 	.word	0x00007f30
        /*07cc*/ 	.word	0x00000008
        /*07d0*/ 	.word	0x00000000
        /*07d4*/ 	.short	0x010a
        /*07d6*/ 	.byte	0x3f
	.zero		1


	//   ....[118]....
        /*07d8*/ 	.word	0x00007fc0
        /*07dc*/ 	.word	0x00000009
        /*07e0*/ 	.word	0x00000000
        /*07e4*/ 	.short	0x010a
        /*07e6*/ 	.byte	0x3f
	.zero		1


	//   ....[119]....
        /*07e8*/ 	.word	0x00008050
        /*07ec*/ 	.word	0x00000006
        /*07f0*/ 	.word	0x00000000
        /*07f4*/ 	.short	0x010a
        /*07f6*/ 	.byte	0x3f
	.zero		1


	//   ....[120]....
        /*07f8*/ 	.word	0x000080e0
        /*07fc*/ 	.word	0x00000003
        /*0800*/ 	.word	0x00000000
        /*0804*/ 	.short	0x010a
        /*0806*/ 	.byte	0x3f
	.zero		1


	//   ....[121]....
        /*0808*/ 	.word	0x00008150
        /*080c*/ 	.word	0x00000009
        /*0810*/ 	.word	0x00000000
        /*0814*/ 	.short	0x010a
        /*0816*/ 	.byte	0x3f
	.zero		1


	//   ....[122]....
        /*0818*/ 	.word	0x000081b0
        /*081c*/ 	.word	0x0000000b
        /*0820*/ 	.word	0x00000000
        /*0824*/ 	.short	0x010a
        /*0826*/ 	.byte	0x3f
	.zero		1


	//   ....[123]....
        /*0828*/ 	.word	0x00008280
        /*082c*/ 	.word	0x00000015
        /*0830*/ 	.word	0x00000128
        /*0834*/ 	.short	0x010a
        /*0836*/ 	.byte	0x3f
	.zero		1


	//   ....[124]....
        /*0838*/ 	.word	0x00008350
        /*083c*/ 	.word	0x00000007
        /*0840*/ 	.word	0x00000000
        /*0844*/ 	.short	0x010a
        /*0846*/ 	.byte	0x3f
	.zero		1


	//   ....[125]....
        /*0848*/ 	.word	0x000083a0
        /*084c*/ 	.word	0x00000008
        /*0850*/ 	.word	0x00000000
        /*0854*/ 	.short	0x010a
        /*0856*/ 	.byte	0x3f
	.zero		1


	//   ....[126]....
        /*0858*/ 	.word	0x000083f0
        /*085c*/ 	.word	0x00000009
        /*0860*/ 	.word	0x00000000
        /*0864*/ 	.short	0x010a
        /*0866*/ 	.byte	0x3f
	.zero		1


	//   ....[127]....
        /*0868*/ 	.word	0x00008440
        /*086c*/ 	.word	0x00000008
        /*0870*/ 	.word	0x00000000
        /*0874*/ 	.short	0x010a
        /*0876*/ 	.byte	0x3f
	.zero		1


	//   ....[128]....
        /*0878*/ 	.word	0x00008490
        /*087c*/ 	.word	0x00000009
        /*0880*/ 	.word	0x00000000
        /*0884*/ 	.short	0x010a
        /*0886*/ 	.byte	0x3f
	.zero		1


	//   ....[129]....
        /*0888*/ 	.word	0x000084e0
        /*088c*/ 	.word	0x00000008
        /*0890*/ 	.word	0x00000000
        /*0894*/ 	.short	0x010a
        /*0896*/ 	.byte	0x3f
	.zero		1


	//   ....[130]....
        /*0898*/ 	.word	0x00008530
        /*089c*/ 	.word	0x00000009
        /*08a0*/ 	.word	0x00000000
        /*08a4*/ 	.short	0x010a
        /*08a6*/ 	.byte	0x3f
	.zero		1


	//   ....[131]....
        /*08a8*/ 	.word	0x00008580
        /*08ac*/ 	.word	0x00000008
        /*08b0*/ 	.word	0x00000000
        /*08b4*/ 	.short	0x010a
        /*08b6*/ 	.byte	0x3f
	.zero		1


	//   ....[132]....
        /*08b8*/ 	.word	0x000085d0
        /*08bc*/ 	.word	0x00000009
        /*08c0*/ 	.word	0x00000000
        /*08c4*/ 	.short	0x010a
        /*08c6*/ 	.byte	0x3f
	.zero		1


	//   ....[133]....
        /*08c8*/ 	.word	0x00008620
        /*08cc*/ 	.word	0x00000008
        /*08d0*/ 	.word	0x00000000
        /*08d4*/ 	.short	0x010a
        /*08d6*/ 	.byte	0x3f
	.zero		1


	//   ....[134]....
        /*08d8*/ 	.word	0x00008670
        /*08dc*/ 	.word	0x00000009
        /*08e0*/ 	.word	0x00000000
        /*08e4*/ 	.short	0x010a
        /*08e6*/ 	.byte	0x3f
	.zero		1


	//   ....[135]....
        /*08e8*/ 	.word	0x000086c0
        /*08ec*/ 	.word	0x00000008
        /*08f0*/ 	.word	0x00000000
        /*08f4*/ 	.short	0x010a
        /*08f6*/ 	.byte	0x3f
	.zero		1


	//   ....[136]....
        /*08f8*/ 	.word	0x00008710
        /*08fc*/ 	.word	0x00000009
        /*0900*/ 	.word	0x00000000
        /*0904*/ 	.short	0x010a
        /*0906*/ 	.byte	0x3f
	.zero		1


	//   ....[137]....
        /*0908*/ 	.word	0x00008760
        /*090c*/ 	.word	0x00000008
        /*0910*/ 	.word	0x00000000
        /*0914*/ 	.short	0x010a
        /*0916*/ 	.byte	0x3f
	.zero		1


	//   ....[138]....
        /*0918*/ 	.word	0x000087b0
        /*091c*/ 	.word	0x00000009
        /*0920*/ 	.word	0x00000000
        /*0924*/ 	.short	0x010a
        /*0926*/ 	.byte	0x3f
	.zero		1


	//   ....[139]....
        /*0928*/ 	.word	0x00008800
        /*092c*/ 	.word	0x00000008
        /*0930*/ 	.word	0x00000000
        /*0934*/ 	.short	0x010a
        /*0936*/ 	.byte	0x3f
	.zero		1


	//   ....[140]....
        /*0938*/ 	.word	0x00008850
        /*093c*/ 	.word	0x00000009
        /*0940*/ 	.word	0x00000000
        /*0944*/ 	.short	0x010a
        /*0946*/ 	.byte	0x3f
	.zero		1


	//   ....[141]....
        /*0948*/ 	.word	0x000088a0
        /*094c*/ 	.word	0x00000008
        /*0950*/ 	.word	0x00000000
        /*0954*/ 	.short	0x010a
        /*0956*/ 	.byte	0x3f
	.zero		1


	//   ....[142]....
        /*0958*/ 	.word	0x000088f0
        /*095c*/ 	.word	0x00000009
        /*0960*/ 	.word	0x00000000
        /*0964*/ 	.short	0x010a
        /*0966*/ 	.byte	0x3f
	.zero		1


	//   ....[143]....
        /*0968*/ 	.word	0x00008940
        /*096c*/ 	.word	0x00000008
        /*0970*/ 	.word	0x00000000
        /*0974*/ 	.short	0x010a
        /*0976*/ 	.byte	0x3f
	.zero		1


	//   ....[144]....
        /*0978*/ 	.word	0x00008990
        /*097c*/ 	.word	0x00000009
        /*0980*/ 	.word	0x00000000
        /*0984*/ 	.short	0x010a
        /*0986*/ 	.byte	0x3f
	.zero		1


	//   ....[145]....
        /*0988*/ 	.word	0x000089e0
        /*098c*/ 	.word	0x00000008
        /*0990*/ 	.word	0x00000000
        /*0994*/ 	.short	0x010a
        /*0996*/ 	.byte	0x3f
	.zero		1


	//   ....[146]....
        /*0998*/ 	.word	0x00008a30
        /*099c*/ 	.word	0x00000009
        /*09a0*/ 	.word	0x00000000
        /*09a4*/ 	.short	0x010a
        /*09a6*/ 	.byte	0x3f
	.zero		1


	//   ....[147]....
        /*09a8*/ 	.word	0x00008a80
        /*09ac*/ 	.word	0x00000008
        /*09b0*/ 	.word	0x00000000
        /*09b4*/ 	.short	0x010a
        /*09b6*/ 	.byte	0x3f
	.zero		1


	//   ....[148]....
        /*09b8*/ 	.word	0x00008ad0
        /*09bc*/ 	.word	0x00000009
        /*09c0*/ 	.word	0x00000000
        /*09c4*/ 	.short	0x010a
        /*09c6*/ 	.byte	0x3f
	.zero		1


	//   ....[149]....
        /*09c8*/ 	.word	0x00008b20
        /*09cc*/ 	.word	0x00000008
        /*09d0*/ 	.word	0x00000000
        /*09d4*/ 	.short	0x010a
        /*09d6*/ 	.byte	0x3f
	.zero		1


	//   ....[150]....
        /*09d8*/ 	.word	0x00008b70
        /*09dc*/ 	.word	0x00000009
        /*09e0*/ 	.word	0x00000000
        /*09e4*/ 	.short	0x010a
        /*09e6*/ 	.byte	0x3f
	.zero		1


	//   ....[151]....
        /*09e8*/ 	.word	0x00008bc0
        /*09ec*/ 	.word	0x00000008
        /*09f0*/ 	.word	0x00000000
        /*09f4*/ 	.short	0x010a
        /*09f6*/ 	.byte	0x3f
	.zero		1


	//   ....[152]....
        /*09f8*/ 	.word	0x00008c10
        /*09fc*/ 	.word	0x00000009
        /*0a00*/ 	.word	0x00000000
        /*0a04*/ 	.short	0x010a
        /*0a06*/ 	.byte	0x3f
	.zero		1


	//   ....[153]....
        /*0a08*/ 	.word	0x00008c60
        /*0a0c*/ 	.word	0x00000008
        /*0a10*/ 	.word	0x00000000
        /*0a14*/ 	.short	0x010a
        /*0a16*/ 	.byte	0x3f
	.zero		1


	//   ....[154]....
        /*0a18*/ 	.word	0x00008cb0
        /*0a1c*/ 	.word	0x00000009
        /*0a20*/ 	.word	0x00000000
        /*0a24*/ 	.short	0x010a
        /*0a26*/ 	.byte	0x3f
	.zero		1


	//   ....[155]....
        /*0a28*/ 	.word	0x00008d00
        /*0a2c*/ 	.word	0x00000008
        /*0a30*/ 	.word	0x00000000
        /*0a34*/ 	.short	0x010a
        /*0a36*/ 	.byte	0x3f
	.zero		1


	//   ....[156]....
        /*0a38*/ 	.word	0x00008d50
        /*0a3c*/ 	.word	0x00000009
        /*0a40*/ 	.word	0x00000000
        /*0a44*/ 	.short	0x010a
        /*0a46*/ 	.byte	0x3f
	.zero		1


	//   ....[157]....
        /*0a48*/ 	.word	0x00008da0
        /*0a4c*/ 	.word	0x00000008
        /*0a50*/ 	.word	0x00000000
        /*0a54*/ 	.short	0x010a
        /*0a56*/ 	.byte	0x3f
	.zero		1


	//   ....[158]....
        /*0a58*/ 	.word	0x00008df0
        /*0a5c*/ 	.word	0x00000009
        /*0a60*/ 	.word	0x00000000
        /*0a64*/ 	.short	0x010a
        /*0a66*/ 	.byte	0x3f
	.zero		1


	//   ....[159]....
        /*0a68*/ 	.word	0x00008e40
        /*0a6c*/ 	.word	0x00000006
        /*0a70*/ 	.word	0x00000000
        /*0a74*/ 	.short	0x010a
        /*0a76*/ 	.byte	0x3f
	.zero		1


	//----- nvinfo : EIATTR_NUM_MBARRIERS
	.align		4
.L_28:
        /*0a78*/ 	.byte	0x03, 0x38
        /*0a7a*/ 	.short	0x004c


	//----- nvinfo : EIATTR_EXIT_INSTR_OFFSETS
	.align		4
        /*0a7c*/ 	.byte	0x04, 0x1c
        /*0a7e*/ 	.short	(.L_30 - .L_29)


	//   ....[0]....
.L_29:
        /*0a80*/ 	.word	0x00000da0


	//   ....[1]....
        /*0a84*/ 	.word	0x00001580


	//   ....[2]....
        /*0a88*/ 	.word	0x000058f0


	//   ....[3]....
        /*0a8c*/ 	.word	0x00005e50


	//   ....[4]....
        /*0a90*/ 	.word	0x00008130


	//----- nvinfo : EIATTR_MAX_THREADS
	.align		4
.L_30:
        /*0a94*/ 	.byte	0x04, 0x05
        /*0a96*/ 	.short	(.L_32 - .L_31)
.L_31:
        /*0a98*/ 	.word	0x00000180
        /*0a9c*/ 	.word	0x00000001
        /*0aa0*/ 	.word	0x00000001


	//----- nvinfo : EIATTR_CRS_STACK_SIZE
	.align		4
.L_32:
        /*0aa4*/ 	.byte	0x04, 0x1e
        /*0aa6*/ 	.short	(.L_34 - .L_33)
.L_33:
        /*0aa8*/ 	.word	0x00000000


	//----- nvinfo : EIATTR_CBANK_PARAM_SIZE
	.align		4
.L_34:
        /*0aac*/ 	.byte	0x03, 0x19
        /*0aae*/ 	.short	0x0470


	//----- nvinfo : EIATTR_PARAM_CBANK
	.align		4
        /*0ab0*/ 	.byte	0x04, 0x0a
        /*0ab2*/ 	.short	(.L_36 - .L_35)
	.align		4
.L_35:
        /*0ab4*/ 	.word	index@(.nv.constant0._ZN7cutlass13device_kernelINS_4gemm6kernel13GemmUniversalIN4cute5tupleIJiiiiEEENS1_10collective13CollectiveMmaINS1_37MainloopSm90TmaGmmaWarpSpecializedFP8ILi37ENS5_IJNS4_1CILi2EEENSA_ILi1EEESC_EEENS1_35KernelTmaWarpSpecializedCooperativeEEENS5_IJNSA_ILi128EEENSA_ILi64EEENSA_ILi32EEEEEENS_12float_e5m2_tENS5_IJlSC_lEEESK_SL_NS4_8TiledMMAINS4_8MMA_AtomIJNS4_4SM904GMMA30MMA_64x64x32_F32E5M2E5M2_SS_TNILNSP_7ScaleInE1ELSR_1EEEEEENS4_6LayoutISD_NS5_IJSC_NSA_ILi0EEESV_EEEEENS5_IJNS4_10UnderscoreESY_SY_EEEEENS4_13SM90_TMA_LOADENS4_14ComposedLayoutINS4_7SwizzleILi1ELi4ELi3EEENS4_18smem_ptr_flag_bitsILi8EEENSU_INS5_IJNSA_ILi8EEESI_EEENS5_IJSI_SC_EEEEEEEvNS4_8identityENS4_23SM90_TMA_LOAD_MULTICASTES1B_vS1C_EENS_8epilogue10collective6detail29Sm90TmaWarpSpecializedAdapterINS1G_15DefaultEpilogueISK_SL_SL_NS1F_6thread17LinearCombinationISK_Li1EffLNS1K_9ScaleType4KindE0ELNS_15FloatRoundStyleE2ESK_EENS1_15EpilogueDefaultEEEEEvvEEEEvNT_6ParamsE)
        /*0ab8*/ 	.short	0x0210
        /*0aba*/ 	.short	0x0470


	//----- nvinfo : EIATTR_SW_WAR
	.align		4
.L_36:
        /*0abc*/ 	.byte	0x04, 0x36
        /*0abe*/ 	.short	(.L_38 - .L_37)
.L_37:
        /*0ac0*/ 	.word	0x00000008
.L_38:


//--------------------- .nv.callgraph             --------------------------
	.section	.nv.callgraph,"",@"SHT_CUDA_CALLGRAPH"
	.align	4
	.sectionentsize	8
	.align		4
        /*0000*/ 	.word	0x00000000
	.align		4
        /*0004*/ 	.word	0xffffffff
	.align		4
        /*0008*/ 	.word	0x00000000
	.align		4
        /*000c*/ 	.word	0xfffffffe
	.align		4
        /*0010*/ 	.word	0x00000000
	.align		4
        /*0014*/ 	.word	0xfffffffd
	.align		4
        /*0018*/ 	.word	0x00000000
	.align		4
        /*001c*/ 	.word	0xfffffffc


//--------------------- .nv.constant4             --------------------------
	.section	.nv.constant4,"a",@progbits
	.align	8
	.align		8
.nv.constant4:
        /*0000*/ 	.dword	_ZN40_INTERNAL_bfbe598d_4_k_cu_d6629211_268044cuda3std3__45__cpo5beginE
	.align		8
        /*0008*/ 	.dword	_ZN40_INTERNAL_bfbe598d_4_k_cu_d6629211_268044cuda3std3__45__cpo3endE
	.align		8
        /*0010*/ 	.dword	_ZN40_INTERNAL_bfbe598d_4_k_cu_d6629211_268044cuda3std3__45__cpo6cbeginE
	.align		8
        /*0018*/ 	.dword	_ZN40_INTERNAL_bfbe598d_4_k_cu_d6629211_268044cuda3std3__45__cpo4cendE
	.align		8
        /*0020*/ 	.dword	_ZN40_INTERNAL_bfbe598d_4_k_cu_d6629211_268044cuda3std3__442_GLOBAL__N__bfbe598d_4_k_cu_d6629211_268046ignoreE
	.align		8
        /*0028*/ 	.dword	_ZN40_INTERNAL_bfbe598d_4_k_cu_d6629211_268044cuda3std3__419piecewise_constructE
	.align		8
        /*0030*/ 	.dword	_ZN40_INTERNAL_bfbe598d_4_k_cu_d6629211_268044cuda3std3__48in_placeE
	.align		8
        /*0038*/ 	.dword	_ZN40_INTERNAL_bfbe598d_4_k_cu_d6629211_268044cuda3std6ranges3__45__cpo4swapE
	.align		8
        /*0040*/ 	.dword	_ZN40_INTERNAL_bfbe598d_4_k_cu_d6629211_268044cuda3std6ranges3__45__cpo9iter_moveE
	.align		8
        /*0048*/ 	.dword	_ZN40_INTERNAL_bfbe598d_4_k_cu_d6629211_268044cute7productE
	.align		8
        /*0050*/ 	.dword	_ZN40_INTERNAL_bfbe598d_4_k_cu_d6629211_268044cute1_E


//--------------------- .text._ZN7cutlass13device_kernelINS_4gemm6kernel13GemmUniversalIN4cute5tupleIJiiiiEEENS1_10collective13CollectiveMmaINS1_37MainloopSm90TmaGmmaWarpSpecializedFP8ILi37ENS5_IJNS4_1CILi2EEENSA_ILi1EEESC_EEENS1_35KernelTmaWarpSpecializedCooperativeEEENS5_IJNSA_ILi128EEENSA_ILi64EEENSA_ILi32EEEEEENS_12float_e5m2_tENS5_IJlSC_lEEESK_SL_NS4_8TiledMMAINS4_8MMA_AtomIJNS4_4SM904GMMA30MMA_64x64x32_F32E5M2E5M2_SS_TNILNSP_7ScaleInE1ELSR_1EEEEEENS4_6LayoutISD_NS5_IJSC_NSA_ILi0EEESV_EEEEENS5_IJNS4_10UnderscoreESY_SY_EEEEENS4_13SM90_TMA_LOADENS4_14ComposedLayoutINS4_7SwizzleILi1ELi4ELi3EEENS4_18smem_ptr_flag_bitsILi8EEENSU_INS5_IJNSA_ILi8EEESI_EEENS5_IJSI_SC_EEEEEEEvNS4_8identityENS4_23SM90_TMA_LOAD_MULTICASTES1B_vS1C_EENS_8epilogue10collective6detail29Sm90TmaWarpSpecializedAdapterINS1G_15DefaultEpilogueISK_SL_SL_NS1F_6thread17LinearCombinationISK_Li1EffLNS1K_9ScaleType4KindE0ELNS_15FloatRoundStyleE2ESK_EENS1_15EpilogueDefaultEEEEEvvEEEEvNT_6ParamsE --------------------------
	.section	.text._ZN7cutlass13device_kernelINS_4gemm6kernel13GemmUniversalIN4cute5tupleIJiiiiEEENS1_10collective13CollectiveMmaINS1_37MainloopSm90TmaGmmaWarpSpecializedFP8ILi37ENS5_IJNS4_1CILi2EEENSA_ILi1EEESC_EEENS1_35KernelTmaWarpSpecializedCooperativeEEENS5_IJNSA_ILi128EEENSA_ILi64EEENSA_ILi32EEEEEENS_12float_e5m2_tENS5_IJlSC_lEEESK_SL_NS4_8TiledMMAINS4_8MMA_AtomIJNS4_4SM904GMMA30MMA_64x64x32_F32E5M2E5M2_SS_TNILNSP_7ScaleInE1ELSR_1EEEEEENS4_6LayoutISD_NS5_IJSC_NSA_ILi0EEESV_EEEEENS5_IJNS4_10UnderscoreESY_SY_EEEEENS4_13SM90_TMA_LOADENS4_14ComposedLayoutINS4_7SwizzleILi1ELi4ELi3EEENS4_18smem_ptr_flag_bitsILi8EEENSU_INS5_IJNSA_ILi8EEESI_EEENS5_IJSI_SC_EEEEEEEvNS4_8identityENS4_23SM90_TMA_LOAD_MULTICASTES1B_vS1C_EENS_8epilogue10collective6detail29Sm90TmaWarpSpecializedAdapterINS1G_15DefaultEpilogueISK_SL_SL_NS1F_6thread17LinearCombinationISK_Li1EffLNS1K_9ScaleType4KindE0ELNS_15FloatRoundStyleE2ESK_EENS1_15EpilogueDefaultEEEEEvvEEEEvNT_6ParamsE,"ax",@progbits
	.align	128
.text._ZN7cutlass13device_kernelINS_4gemm6kernel13GemmUniversalIN4cute5tupleIJiiiiEEENS1_10collective13CollectiveMmaINS1_37MainloopSm90TmaGmmaWarpSpecializedFP8ILi37ENS5_IJNS4_1CILi2EEENSA_ILi1EEESC_EEENS1_35KernelTmaWarpSpecializedCooperativeEEENS5_IJNSA_ILi128EEENSA_ILi64EEENSA_ILi32EEEEEENS_12float_e5m2_tENS5_IJlSC_lEEESK_SL_NS4_8TiledMMAINS4_8MMA_AtomIJNS4_4SM904GMMA30MMA_64x64x32_F32E5M2E5M2_SS_TNILNSP_7ScaleInE1ELSR_1EEEEEENS4_6LayoutISD_NS5_IJSC_NSA_ILi0EEESV_EEEEENS5_IJNS4_10UnderscoreESY_SY_EEEEENS4_13SM90_TMA_LOADENS4_14ComposedLayoutINS4_7SwizzleILi1ELi4ELi3EEENS4_18smem_ptr_flag_bitsILi8EEENSU_INS5_IJNSA_ILi8EEESI_EEENS5_IJSI_SC_EEEEEEEvNS4_8identityENS4_23SM90_TMA_LOAD_MULTICASTES1B_vS1C_EENS_8epilogue10collective6detail29Sm90TmaWarpSpecializedAdapterINS1G_15DefaultEpilogueISK_SL_SL_NS1F_6thread17LinearCombinationISK_Li1EffLNS1K_9ScaleType4KindE0ELNS_15FloatRoundStyleE2ESK_EENS1_15EpilogueDefaultEEEEEvvEEEEvNT_6ParamsE:
        .type           _ZN7cutlass13device_kernelINS_4gemm6kernel13GemmUniversalIN4cute5tupleIJiiiiEEENS1_10collective13CollectiveMmaINS1_37MainloopSm90TmaGmmaWarpSpecializedFP8ILi37ENS5_IJNS4_1CILi2EEENSA_ILi1EEESC_EEENS1_35KernelTmaWarpSpecializedCooperativeEEENS5_IJNSA_ILi128EEENSA_ILi64EEENSA_ILi32EEEEEENS_12float_e5m2_tENS5_IJlSC_lEEESK_SL_NS4_8TiledMMAINS4_8MMA_AtomIJNS4_4SM904GMMA30MMA_64x64x32_F32E5M2E5M2_SS_TNILNSP_7ScaleInE1ELSR_1EEEEEENS4_6LayoutISD_NS5_IJSC_NSA_ILi0EEESV_EEEEENS5_IJNS4_10UnderscoreESY_SY_EEEEENS4_13SM90_TMA_LOADENS4_14ComposedLayoutINS4_7SwizzleILi1ELi4ELi3EEENS4_18smem_ptr_flag_bitsILi8EEENSU_INS5_IJNSA_ILi8EEESI_EEENS5_IJSI_SC_EEEEEEEvNS4_8identityENS4_23SM90_TMA_LOAD_MULTICASTES1B_vS1C_EENS_8epilogue10collective6detail29Sm90TmaWarpSpecializedAdapterINS1G_15DefaultEpilogueISK_SL_SL_NS1F_6thread17LinearCombinationISK_Li1EffLNS1K_9ScaleType4KindE0ELNS_15FloatRoundStyleE2ESK_EENS1_15EpilogueDefaultEEEEEvvEEEEvNT_6ParamsE,@function
        .size           _ZN7cutlass13device_kernelINS_4gemm6kernel13GemmUniversalIN4cute5tupleIJiiiiEEENS1_10collective13CollectiveMmaINS1_37MainloopSm90TmaGmmaWarpSpecializedFP8ILi37ENS5_IJNS4_1CILi2EEENSA_ILi1EEESC_EEENS1_35KernelTmaWarpSpecializedCooperativeEEENS5_IJNSA_ILi128EEENSA_ILi64EEENSA_ILi32EEEEEENS_12float_e5m2_tENS5_IJlSC_lEEESK_SL_NS4_8TiledMMAINS4_8MMA_AtomIJNS4_4SM904GMMA30MMA_64x64x32_F32E5M2E5M2_SS_TNILNSP_7ScaleInE1ELSR_1EEEEEENS4_6LayoutISD_NS5_IJSC_NSA_ILi0EEESV_EEEEENS5_IJNS4_10UnderscoreESY_SY_EEEEENS4_13SM90_TMA_LOADENS4_14ComposedLayoutINS4_7SwizzleILi1ELi4ELi3EEENS4_18smem_ptr_flag_bitsILi8EEENSU_INS5_IJNSA_ILi8EEESI_EEENS5_IJSI_SC_EEEEEEEvNS4_8identityENS4_23SM90_TMA_LOAD_MULTICASTES1B_vS1C_EENS_8epilogue10collective6detail29Sm90TmaWarpSpecializedAdapterINS1G_15DefaultEpilogueISK_SL_SL_NS1F_6thread17LinearCombinationISK_Li1EffLNS1K_9ScaleType4KindE0ELNS_15FloatRoundStyleE2ESK_EENS1_15EpilogueDefaultEEEEEvvEEEEvNT_6ParamsE,(.L_x_209 - _ZN7cutlass13device_kernelINS_4gemm6kernel13GemmUniversalIN4cute5tupleIJiiiiEEENS1_10collective13CollectiveMmaINS1_37MainloopSm90TmaGmmaWarpSpecializedFP8ILi37ENS5_IJNS4_1CILi2EEENSA_ILi1EEESC_EEENS1_35KernelTmaWarpSpecializedCooperativeEEENS5_IJNSA_ILi128EEENSA_ILi64EEENSA_ILi32EEEEEENS_12float_e5m2_tENS5_IJlSC_lEEESK_SL_NS4_8TiledMMAINS4_8MMA_AtomIJNS4_4SM904GMMA30MMA_64x64x32_F32E5M2E5M2_SS_TNILNSP_7ScaleInE1ELSR_1EEEEEENS4_6LayoutISD_NS5_IJSC_NSA_ILi0EEESV_EEEEENS5_IJNS4_10UnderscoreESY_SY_EEEEENS4_13SM90_TMA_LOADENS4_14ComposedLayoutINS4_7SwizzleILi1ELi4ELi3EEENS4_18smem_ptr_flag_bitsILi8EEENSU_INS5_IJNSA_ILi8EEESI_EEENS5_IJSI_SC_EEEEEEEvNS4_8identityENS4_23SM90_TMA_LOAD_MULTICASTES1B_vS1C_EENS_8epilogue10collective6detail29Sm90TmaWarpSpecializedAdapterINS1G_15DefaultEpilogueISK_SL_SL_NS1F_6thread17LinearCombinationISK_Li1EffLNS1K_9ScaleType4KindE0ELNS_15FloatRoundStyleE2ESK_EENS1_15EpilogueDefaultEEEEEvvEEEEvNT_6ParamsE)
        .other          _ZN7cutlass13device_kernelINS_4gemm6kernel13GemmUniversalIN4cute5tupleIJiiiiEEENS1_10collective13CollectiveMmaINS1_37MainloopSm90TmaGmmaWarpSpecializedFP8ILi37ENS5_IJNS4_1CILi2EEENSA_ILi1EEESC_EEENS1_35KernelTmaWarpSpecializedCooperativeEEENS5_IJNSA_ILi128EEENSA_ILi64EEENSA_ILi32EEEEEENS_12float_e5m2_tENS5_IJlSC_lEEESK_SL_NS4_8TiledMMAINS4_8MMA_AtomIJNS4_4SM904GMMA30MMA_64x64x32_F32E5M2E5M2_SS_TNILNSP_7ScaleInE1ELSR_1EEEEEENS4_6LayoutISD_NS5_IJSC_NSA_ILi0EEESV_EEEEENS5_IJNS4_10UnderscoreESY_SY_EEEEENS4_13SM90_TMA_LOADENS4_14ComposedLayoutINS4_7SwizzleILi1ELi4ELi3EEENS4_18smem_ptr_flag_bitsILi8EEENSU_INS5_IJNSA_ILi8EEESI_EEENS5_IJSI_SC_EEEEEEEvNS4_8identityENS4_23SM90_TMA_LOAD_MULTICASTES1B_vS1C_EENS_8epilogue10collective6detail29Sm90TmaWarpSpecializedAdapterINS1G_15DefaultEpilogueISK_SL_SL_NS1F_6thread17LinearCombinationISK_Li1EffLNS1K_9ScaleType4KindE0ELNS_15FloatRoundStyleE2ESK_EENS1_15EpilogueDefaultEEEEEvvEEEEvNT_6ParamsE,@"STO_CUDA_ENTRY STV_DEFAULT"
_ZN7cutlass13device_kernelINS_4gemm6kernel13GemmUniversalIN4cute5tupleIJiiiiEEENS1_10collective13CollectiveMmaINS1_37MainloopSm90TmaGmmaWarpSpecializedFP8ILi37ENS5_IJNS4_1CILi2EEENSA_ILi1EEESC_EEENS1_35KernelTmaWarpSpecializedCooperativeEEENS5_IJNSA_ILi128EEENSA_ILi64EEENSA_ILi32EEEEEENS_12float_e5m2_tENS5_IJlSC_lEEESK_SL_NS4_8TiledMMAINS4_8MMA_AtomIJNS4_4SM904GMMA30MMA_64x64x32_F32E5M2E5M2_SS_TNILNSP_7ScaleInE1ELSR_1EEEEEENS4_6LayoutISD_NS5_IJSC_NSA_ILi0EEESV_EEEEENS5_IJNS4_10UnderscoreESY_SY_EEEEENS4_13SM90_TMA_LOADENS4_14ComposedLayoutINS4_7SwizzleILi1ELi4ELi3EEENS4_18smem_ptr_flag_bitsILi8EEENSU_INS5_IJNSA_ILi8EEESI_EEENS5_IJSI_SC_EEEEEEEvNS4_8identityENS4_23SM90_TMA_LOAD_MULTICASTES1B_vS1C_EENS_8epilogue10collective6detail29Sm90TmaWarpSpecializedAdapterINS1G_15DefaultEpilogueISK_SL_SL_NS1F_6thread17LinearCombinationISK_Li1EffLNS1K_9ScaleType4KindE0ELNS_15FloatRoundStyleE2ESK_EENS1_15EpilogueDefaultEEEEEvvEEEEvNT_6ParamsE:
[----:B------:R-:W-:Y:S01]  /*0000*/  LDC R1, c[0x0][0x28] ;  /* 0x00000a00ff017b82 */ /* 0x000fe20000000800 */
[----:B------:R-:W0:Y:S01]  /*0010*/  S2R R0, SR_TID.X ;  /* 0x0000000000007919 */ /* 0x000e220000002100 */
[----:B------:R-:W-:Y:S01]  /*0020*/  ELECT P0, URZ, PT ;  /* 0x00000000003f782f */ /* 0x000fe20003800000 */
[----:B------:R-:W-:Y:S01]  /*0030*/  BSSY B0, `(.L_x_0) ;  /* 0x000000f000007945 */ /* 0x000fe20003800000 */
[--C-:B0-----:R-:W-:Y:S02]  /*0040*/  SHF.R.U32.HI R2, RZ, 0x5, R0.reuse ;  /* 0x00000005ff027819 */ /* 0x101fe40000011600 */
[----:B------:R-:W-:-:S03]  /*0050*/  SHF.R.U32.HI R3, RZ, 0x7, R0 ;  /* 0x00000007ff037819 */ /* 0x000fc60000011600 */
[----:B------:R-:W0:Y:S04]  /*0060*/  SHFL.IDX PT, R7, R2, RZ, 0x1f ;  /* 0x00001fff02077589 */ /* 0x000e2800000e0000 */
[----:B------:R1:W2:Y:S01]  /*0070*/  SHFL.IDX PT, R4, R3, RZ, 0x1f ;  /* 0x00001fff03047589 */ /* 0x0002a200000e0000 */
[----:B0-----:R-:W-:-:S13]  /*0080*/  ISETP.NE.OR P0, PT, R7, RZ, !P0 ;  /* 0x000000ff0700720c */ /* 0x001fda0004705670 */
[----:B-12---:R-:W-:Y:S05]  /*0090*/  @P0 BRA `(.L_x_1) ;  /* 0x0000000000200947 */ /* 0x006fea0003800000 */
[----:B------:R-:W-:Y:S02]  /*00a0*/  ULDC.64 UR4, c[0x0][0x198] ;  /* 0x0000660000047ab9 */ /* 0x000fe40000000a00 */
[----:B------:R-:W-:Y:S02]  /*00b0*/  UIADD3 UR6, UP0, UR4, 0xf0, URZ ;  /* 0x000000f004067890 */ /* 0x000fe4000ff1e03f */
[----:B------:R-:W-:Y:S02]  /*00c0*/  UIADD3 UR4, UP1, UR4, 0x1f0, URZ ;  /* 0x000001f004047890 */ /* 0x000fe4000ff3e03f */
[----:B------:R-:W-:Y:S02]  /*00d0*/  UIADD3.X UR7, URZ, UR5, URZ, UP0, !UPT ;  /* 0x000000053f077290 */ /* 0x000fe400087fe43f */
[----:B------:R-:W-:-:S07]  /*00e0*/  UIADD3.X UR5, URZ, UR5, URZ, UP1, !UPT ;  /* 0x000000053f057290 */ /* 0x000fce0008ffe43f */
[----:B------:R0:W-:Y:S02]  /*00f0*/  UTMACCTL.PF [UR6] ;  /* 0x00000000060079b9 */ /* 0x0001e40008040000 */
[----:B------:R0:W-:Y:S02]  /*0100*/  UTMACCTL.PF [UR4] ;  /* 0x00000000040079b9 */ /* 0x0001e40008040000 */
[----:B0-----:R-:W-:Y:S01]  /*0110*/  NOP ;  /* 0x0000000000007918 */ /* 0x001fe20000000000 */
.L_x_1:
[----:B------:R-:W-:Y:S05]  /*0120*/  BSYNC B0 ;  /* 0x0000000000007941 */ /* 0x000fea0003800000 */
.L_x_0:
[----:B------:R-:W0:Y:S02]  /*0130*/  SHFL.IDX PT, R3, R2, RZ, 0x1f ;  /* 0x00001fff02037589 */ /* 0x000e2400000e0000 */
[----:B0-----:R-:W-:-:S13]  /*0140*/  ISETP.NE.AND P0, PT, R3, RZ, PT ;  /* 0x000000ff0300720c */ /* 0x001fda0003f05270 */
[----:B------:R-:W-:Y:S05]  /*0150*/  @P0 BRA `(.L_x_2) ;  /* 0x00000004006c0947 */ /* 0x000fea0003800000 */
[----:B------:R-:W-:Y:S01]  /*0160*/  ELECT P0, URZ, PT ;  /* 0x00000000003f782f */ /* 0x000fe20003800000 */
[----:B------:R-:W-:-:S12]  /*0170*/  BSSY B0, `(.L_x_2) ;  /* 0x0000059000007945 */ /* 0x000fd80003800000 */
[----:B------:R-:W-:Y:S05]  /*0180*/  @!P0 BRA `(.L_x_3) ;  /* 0x00000004005c8947 */ /* 0x000fea0003800000 */
[----:B------:R-:W0:Y:S01]  /*0190*/  S2UR UR8, SR_CgaCtaId ;  /* 0x00000000000879c3 */ /* 0x000e220000008800 */
[----:B------:R-:W-:Y:S01]  /*01a0*/  UMOV UR4, 0x400 ;  /* 0x0000040000047882 */ /* 0x000fe20000000000 */
[----:B------:R-:W-:Y:S01]  /*01b0*/  UMOV UR5, 0x1 ;  /* 0x0000000100057882 */ /* 0x000fe20000000000 */
[----:B------:R-:W-:Y:S02]  /*01c0*/  UMOV UR6, 0x4 ;  /* 0x0000000400067882 */ /* 0x000fe40000000000 */
[----:B------:R-:W-:-:S04]  /*01d0*/  UIADD3 UR6, -UR6, 0x100000, URZ ;  /* 0x0010000006067890 */ /* 0x000fc8000fffe13f */
[----:B------:R-:W-:Y:S02]  /*01e0*/  USHF.L.U32 UR7, UR6, 0xb, URZ ;  /* 0x0000000b06077899 */ /* 0x000fe4000800063f */
[----:B------:R-:W-:Y:S02]  /*01f0*/  USHF.L.U32 UR6, UR6, 0x1, URZ ;  /* 0x0000000106067899 */ /* 0x000fe4000800063f */
[----:B0-----:R-:W-:Y:S02]  /*0200*/  ULEA UR8, UR8, UR4, 0x18 ;  /* 0x0000000408087291 */ /* 0x001fe4000f8ec03f */
[----:B------:R-:W-:-:S04]  /*0210*/  UIADD3 UR4, -UR5, 0x100000, URZ ;  /* 0x0010000005047890 */ /* 0x000fc8000fffe13f */
[----:B------:R-:W-:Y:S02]  /*0220*/  USHF.L.U32 UR5, UR4, 0xb, URZ ;  /* 0x0000000b04057899 */ /* 0x000fe4000800063f */
[----:B------:R-:W-:Y:S01]  /*0230*/  USHF.L.U32 UR4, UR4, 0x1, URZ ;  /* 0x0000000104047899 */ /* 0x000fe2000800063f */
[----:B------:R-:W0:Y:S11]  /*0240*/  FENCE.VIEW.ASYNC.S ;  /* 0x00000000000073c6 */ /* 0x000e360000000000 */
[----:B0-----:R0:W1:Y:S01]  /*0250*/  SYNCS.EXCH.64 URZ, [UR8], UR4 ;  /* 0x00000004083f75b2 */ /* 0x0010620008000100 */
[----:B------:R0:W2:Y:S01]  /*0260*/  SYNCS.EXCH.64 URZ, [UR8+0x128], UR6 ;  /* 0x00012806083f75b2 */ /* 0x0000a20008000100 */
[----:B------:R0:W3:Y:S01]  /*0270*/  SYNCS.EXCH.64 URZ, [UR8+0x8], UR4 ;  /* 0x00000804083f75b2 */ /* 0x0000e20008000100 */
[----:B------:R0:W4:Y:S01]  /*0280*/  SYNCS.EXCH.64 URZ, [UR8+0x130], UR6 ;  /* 0x00013006083f75b2 */ /* 0x0001220008000100 */
[----:B------:R0:W0:Y:S01]  /*0290*/  SYNCS.EXCH.64 URZ, [UR8+0x10], UR4 ;  /* 0x00001004083f75b2 */ /* 0x0000220008000100 */
        /* <DEDUP_REMOVED lines=69> */
[----:B-1234-:R-:W-:Y:S01]  /*06f0*/  NOP ;  /* 0x0000000000007918 */ /* 0x01efe20000000000 */
.L_x_3:
[----:B0-----:R-:W-:Y:S05]  /*0700*/  BSYNC B0 ;  /* 0x0000000000007941 */ /* 0x001fea0003800000 */
.L_x_2:
[----:B------:R-:W-:Y:S01]  /*0710*/  SHF.R.S32.HI R5, RZ, 0x1f, R0 ;  /* 0x0000001fff057819 */ /* 0x000fe20000011400 */
[----:B------:R-:W0:Y:S01]  /*0720*/  SHFL.IDX PT, R2, R2, RZ, 0x1f ;  /* 0x00001fff02027589 */ /* 0x000e2200000e0000 */
[----:B------:R-:W1:Y:S01]  /*0730*/  S2UR UR8, SR_CTAID.X ;  /* 0x00000000000879c3 */ /* 0x000e620000002500 */
[----:B------:R-:W-:Y:S02]  /*0740*/  ELECT P0, URZ, PT ;  /* 0x00000000003f782f */ /* 0x000fe40003800000 */
[----:B------:R-:W-:Y:S01]  /*0750*/  LEA.HI R5, R5, R0, RZ, 0x7 ;  /* 0x0000000005057211 */ /* 0x000fe200078f38ff */
[----:B------:R-:W2:Y:S01]  /*0760*/  S2R R8, SR_CTAID.Y ;  /* 0x0000000000087919 */ /* 0x000ea20000002600 */
[----:B------:R-:W-:Y:S01]  /*0770*/  ULDC UR4, c[0x0][0x150] ;  /* 0x0000540000047ab9 */ /* 0x000fe20000000800 */
[----:B------:R-:W-:Y:S01]  /*0780*/  VIADD R16, R4, 0xffffffff ;  /* 0xffffffff04107836 */ /* 0x000fe20000000000 */
[----:B------:R-:W-:Y:S01]  /*0790*/  LOP3.LUT R5, R5, 0xffffff80, RZ, 0xc0, !PT ;  /* 0xffffff8005057812 */ /* 0x000fe200078ec0ff */
[----:B------:R-:W-:Y:S01]  /*07a0*/  NOP ;  /* 0x0000000000007918 */ /* 0x000fe20000000000 */
[----:B------:R-:W3:Y:S01]  /*07b0*/  LDC R12, c[0x0][0x144] ;  /* 0x00005100ff0c7b82 */ /* 0x000ee20000000800 */
[----:B------:R-:W-:Y:S01]  /*07c0*/  NOP ;  /* 0x0000000000007918 */ /* 0x000fe20000000000 */
[----:B------:R-:W-:Y:S01]  /*07d0*/  ISETP.GE.U32.AND P6, PT, R16, 0x2, PT ;  /* 0x000000021000780c */ /* 0x000fe20003fc6070 */
[----:B------:R-:W-:Y:S01]  /*07e0*/  IMAD.IADD R5, R0, 0x1, -R5 ;  /* 0x0000000100057824 */ /* 0x000fe200078e0a05 */
[----:B------:R-:W-:-:S04]  /*07f0*/  ISETP.NE.AND P3, PT, R4, RZ, PT ;  /* 0x000000ff0400720c */ /* 0x000fc80003f65270 */
[----:B------:R-:W-:Y:S01]  /*0800*/  SHF.R.S32.HI R6, RZ, 0x1f, R5 ;  /* 0x0000001fff067819 */ /* 0x000fe20000011405 */
[----:B------:R-:W4:Y:S03]  /*0810*/  LDC R14, c[0x0][0x140] ;  /* 0x00005000ff0e7b82 */ /* 0x000f260000000800 */
[----:B------:R-:W-:Y:S02]  /*0820*/  LEA.HI R6, R6, R5, RZ, 0x3 ;  /* 0x0000000506067211 */ /* 0x000fe400078f18ff */
[----:B0-----:R-:W-:Y:S02]  /*0830*/  ISETP.NE.OR P0, PT, R2, RZ, !P0 ;  /* 0x000000ff0200720c */ /* 0x001fe40004705670 */
[--C-:B------:R-:W-:Y:S02]  /*0840*/  SHF.R.S32.HI R2, RZ, 0x3, R6.reuse ;  /* 0x00000003ff027819 */ /* 0x100fe40000011406 */
[----:B------:R-:W-:-:S02]  /*0850*/  SHF.R.S32.HI R11, RZ, 0x1f, R6 ;  /* 0x0000001fff0b7819 */ /* 0x000fc40000011406 */
[----:B------:R-:W-:Y:S02]  /*0860*/  SHF.R.S32.HI R6, RZ, 0x1f, R3 ;  /* 0x0000001fff067819 */ /* 0x000fe40000011403 */
[----:B-1----:R-:W-:Y:S02]  /*0870*/  I2FP.F32.U32 R10, UR8 ;  /* 0x00000008000a7c45 */ /* 0x002fe40008201000 */
[----:B------:R-:W-:Y:S02]  /*0880*/  LEA.HI R11, R11, R2, RZ, 0x2 ;  /* 0x000000020b0b7211 */ /* 0x000fe400078f10ff */
[----:B------:R-:W-:Y:S01]  /*0890*/  LEA.HI R6, R6, R3, RZ, 0x2 ;  /* 0x0000000306067211 */ /* 0x000fe200078f10ff */
[----:B------:R-:W-:Y:S01]  /*08a0*/  FMUL R10, R10, UR4 ;  /* 0x000000040a0a7c20 */ /* 0x000fe20008400000 */
[----:B------:R-:W-:Y:S01]  /*08b0*/  LOP3.LUT R11, R11, 0xfffffffc, RZ, 0xc0, !PT ;  /* 0xfffffffc0b0b7812 */ /* 0x000fe200078ec0ff */
[----:B------:R-:W-:Y:S01]  /*08c0*/  VOTEU.ALL UP0, P0 ;  /* 0x00000000003f7886 */ /* 0x000fe20000000000 */
[----:B------:R-:W-:Y:S01]  /*08d0*/  LOP3.LUT R6, R6, 0x3ffffffc, RZ, 0xc0, !PT ;  /* 0x3ffffffc06067812 */ /* 0x000fe200078ec0ff */
[----:B------:R-:W-:Y:S01]  /*08e0*/  ULDC UR4, c[0x0][0x154] ;  /* 0x0000550000047ab9 */ /* 0x000fe20000000800 */
[----:B--2---:R-:W-:Y:S01]  /*08f0*/  I2FP.F32.U32 R13, R8 ;  /* 0x00000008000d7245 */ /* 0x004fe20000201000 */
[----:B------:R-:W0:Y:S01]  /*0900*/  F2I.U32.TRUNC.NTZ R10, R10 ;  /* 0x0000000a000a7305 */ /* 0x000e22000020f000 */
[----:B------:R-:W-:Y:S01]  /*0910*/  IMAD.IADD R11, R2, 0x1, -R11 ;  /* 0x00000001020b7824 */ /* 0x000fe200078e0a0b */
[----:B------:R-:W1:Y:S01]  /*0920*/  @!UP0 S2UR UR7, SR_CgaCtaId ;  /* 0x00000000000789c3 */ /* 0x000e620000008800 */
[----:B------:R-:W-:-:S02]  /*0930*/  IMAD.IADD R6, R3, 0x1, -R6 ;  /* 0x0000000103067824 */ /* 0x000fc400078e0a06 */
[----:B------:R-:W-:Y:S01]  /*0940*/  FMUL R13, R13, UR4 ;  /* 0x000000040d0d7c20 */ /* 0x000fe20008400000 */
[----:B------:R-:W-:Y:S01]  /*0950*/  UMOV UR4, 0x20 ;  /* 0x0000002000047882 */ /* 0x000fe20000000000 */
[----:B------:R-:W-:Y:S01]  /*0960*/  @!UP0 UMOV UR6, 0x400 ;  /* 0x0000040000068882 */ /* 0x000fe20000000000 */
[----:B------:R-:W-:Y:S01]  /*0970*/  IMAD R6, R6, 0x4, R11 ;  /* 0x0000000406067824 */ /* 0x000fe200078e020b */
[----:B------:R-:W-:-:S04]  /*0980*/  @!UP0 UIADD3 UR4, -UR4, 0x100000, URZ ;  /* 0x0010000004048890 */ /* 0x000fc8000fffe13f */
[----:B------:R-:W-:Y:S02]  /*0990*/  @!UP0 USHF.L.U32 UR5, UR4, 0xb, URZ ;  /* 0x0000000b04058899 */ /* 0x000fe4000800063f */
[----:B------:R-:W-:Y:S01]  /*09a0*/  @!UP0 USHF.L.U32 UR4, UR4, 0x1, URZ ;  /* 0x0000000104048899 */ /* 0x000fe2000800063f */
[----:B----4-:R-:W-:Y:S01]  /*09b0*/  ISETP.EQ.U32.AND P2, PT, R14, 0x1, PT ;  /* 0x000000010e00780c */ /* 0x010fe20003f42070 */
[----:B------:R-:W2:Y:S01]  /*09c0*/  LDC R11, c[0x0][0x148] ;  /* 0x00005200ff0b7b82 */ /* 0x000ea20000000800 */
[----:B------:R-:W4:Y:S01]  /*09d0*/  F2I.U32.TRUNC.NTZ R13, R13 ;  /* 0x0000000d000d7305 */ /* 0x000f22000020f000 */
[----:B------:R-:W-:Y:S01]  /*09e0*/  LEA.HI R2, R6, R6, RZ, 0x1 ;  /* 0x0000000606027211 */ /* 0x000fe200078f08ff */
[----:B------:R-:W-:Y:S01]  /*09f0*/  VOTEU.ALL UP1, P0 ;  /* 0x00000000003f7886 */ /* 0x000fe20000020000 */
[----:B0-----:R-:W-:Y:S02]  /*0a00*/  IMAD.MOV R15, RZ, RZ, -R10 ;  /* 0x000000ffff0f7224 */ /* 0x001fe400078e0a0a */
[----:B------:R-:W-:-:S02]  /*0a10*/  LOP3.LUT R3, R2, 0xfffffffe, RZ, 0xc0, !PT ;  /* 0xfffffffe02037812 */ /* 0x000fc400078ec0ff */
[----:B------:R-:W-:Y:S01]  /*0a20*/  SHF.R.S32.HI R2, RZ, 0x1f, R7 ;  /* 0x0000001fff027819 */ /* 0x000fe20000011407 */
[----:B---3--:R-:W-:Y:S02]  /*0a30*/  IMAD R10, R12, R15, UR8 ;  /* 0x000000080c0a7e24 */ /* 0x008fe4000f8e020f */
[----:B------:R-:W-:Y:S01]  /*0a40*/  IMAD.IADD R3, R6, 0x1, -R3 ;  /* 0x0000000106037824 */ /* 0x000fe200078e0a03 */
[----:B------:R-:W-:-:S04]  /*0a50*/  LEA.HI R2, R2, R7, RZ, 0x2 ;  /* 0x0000000702027211 */ /* 0x000fc800078f10ff */
[----:B------:R-:W-:Y:S01]  /*0a60*/  ISETP.NE.AND P4, PT, R3, R10, PT ;  /* 0x0000000a0300720c */ /* 0x000fe20003f85270 */
[----:B------:R-:W-:Y:S01]  /*0a70*/  IMAD.SHL.U32 R3, R6, 0x4, RZ ;  /* 0x0000000406037824 */ /* 0x000fe200078e00ff */
[----:B------:R-:W-:Y:S01]  /*0a80*/  LOP3.LUT R2, R2, 0xfffffffc, RZ, 0xc0, !PT ;  /* 0xfffffffc02027812 */ /* 0x000fe200078ec0ff */
[----:B----4-:R-:W-:Y:S01]  /*0a90*/  IMAD.MOV R20, RZ, RZ, -R13 ;  /* 0x000000ffff147224 */ /* 0x010fe200078e0a0d */
[----:B-1----:R-:W-:Y:S02]  /*0aa0*/  @!UP0 ULEA UR6, UR7, UR6, 0x18 ;  /* 0x0000000607068291 */ /* 0x002fe4000f8ec03f */
[----:B------:R-:W-:Y:S01]  /*0ab0*/  LOP3.LUT R3, R6, 0xc, R3, 0x78, !PT ;  /* 0x0000000c06037812 */ /* 0x000fe200078e7803 */
[----:B------:R-:W-:Y:S01]  /*0ac0*/  IMAD.IADD R7, R7, 0x1, -R2 ;  /* 0x0000000107077824 */ /* 0x000fe200078e0a02 */
[----:B------:R-:W-:Y:S01]  /*0ad0*/  VOTEU.ALL UP0, P0 ;  /* 0x00000000003f7886 */ /* 0x000fe20000000000 */
[----:B--2---:R-:W-:Y:S01]  /*0ae0*/  IMAD R13, R11, R20, R8 ;  /* 0x000000140b0d7224 */ /* 0x004fe200078e0208 */
[----:B------:R-:W-:Y:S01]  /*0af0*/  LOP3.LUT P0, RZ, R5, 0x7, RZ, 0xc0, !PT ;  /* 0x0000000705ff7812 */ /* 0x000fe2000780c0ff */
[----:B------:R-:W-:Y:S01]  /*0b00*/  IMAD.MOV.U32 R6, RZ, RZ, 0x1 ;  /* 0x00000001ff067424 */ /* 0x000fe200078e00ff */
[----:B------:R-:W-:-:S02]  /*0b10*/  ISETP.NE.AND P1, PT, R7, 0x3, PT ;  /* 0x000000030700780c */ /* 0x000fc40003f25270 */
[----:B------:R-:W-:Y:S02]  /*0b20*/  @P4 LEA.HI R2, R3, R3, RZ, 0x1 ;  /* 0x0000000303024211 */ /* 0x000fe400078f08ff */
[----:B------:R-:W-:Y:S01]  /*0b30*/  ISETP.EQ.OR P1, PT, R7, RZ, !P1 ;  /* 0x000000ff0700720c */ /* 0x000fe20004f22670 */
[----:B------:R-:W0:Y:S02]  /*0b40*/  FENCE.VIEW.ASYNC.S ;  /* 0x00000000000073c6 */ /* 0x000e240000000000 */
[----:B0-----:R0:W1:Y:S01]  /*0b50*/  @!UP0 SYNCS.EXCH.64 URZ, [UR6+0x260], UR4 ;  /* 0x00026004063f85b2 */ /* 0x0010620008000100 */
[----:B------:R-:W-:Y:S02]  /*0b60*/  @P4 SHF.R.S32.HI R2, RZ, 0x1, R2 ;  /* 0x00000001ff024819 */ /* 0x000fe40000011402 */
[----:B------:R-:W-:Y:S02]  /*0b70*/  ISETP.LT.U32.AND P0, PT, R3, 0x2, !P0 ;  /* 0x000000020300780c */ /* 0x000fe40004701070 */
[----:B------:R-:W-:-:S02]  /*0b80*/  @P4 ISETP.NE.AND P5, PT, R2, R13, PT ;  /* 0x0000000d0200420c */ /* 0x000fc40003fa5270 */
[----:B------:R-:W-:Y:S02]  /*0b90*/  ISETP.EQ.AND P1, PT, R4, RZ, P1 ;  /* 0x000000ff0400720c */ /* 0x000fe40000f22270 */
[----:B------:R-:W-:Y:S02]  /*0ba0*/  SEL R5, RZ, 0x1, !P0 ;  /* 0x00000001ff057807 */ /* 0x000fe40004000000 */
[----:B------:R-:W-:Y:S02]  /*0bb0*/  @P4 SEL R6, RZ, 0x1, P5 ;  /* 0x00000001ff064807 */ /* 0x000fe40002800000 */
[----:B------:R-:W-:Y:S02]  /*0bc0*/  SEL R2, RZ, 0x1, !P1 ;  /* 0x00000001ff027807 */ /* 0x000fe40004800000 */
[----:B------:R-:W-:Y:S01]  /*0bd0*/  LOP3.LUT R6, R6, R5, RZ, 0xc0, !PT ;  /* 0x0000000506067212 */ /* 0x000fe200078ec0ff */
[----:B------:R0:W2:Y:S01]  /*0be0*/  @!UP1 SYNCS.EXCH.64 URZ, [UR6+0x268], UR4 ;  /* 0x00026804063f95b2 */ /* 0x0000a20008000100 */
[----:B------:R-:W-:Y:S01]  /*0bf0*/  SEL R2, R2, 0x2, P6 ;  /* 0x0000000202027807 */ /* 0x000fe20003000000 */
[----:B------:R-:W-:Y:S01]  /*0c00*/  NOP ;  /* 0x0000000000007918 */ /* 0x000fe20000000000 */
[----:B------:R-:W-:Y:S05]  /*0c10*/  @!P2 BRA `(.L_x_4) ;  /* 0x000000000008a947 */ /* 0x000fea0003800000 */
[----:B-12---:R-:W-:Y:S01]  /*0c20*/  UCGABAR_ARV ;  /* 0x00000000000079c7 */ /* 0x006fe20008000000 */
[----:B------:R-:W-:Y:S05]  /*0c30*/  BRA `(.L_x_5) ;  /* 0x0000000000047947 */ /* 0x000fea0003800000 */
.L_x_4:
[----:B-12---:R-:W-:Y:S01]  /*0c40*/  NOP ;  /* 0x0000000000007918 */ /* 0x006fe20000000000 */
.L_x_5:
[----:B------:R-:W1:Y:S01]  /*0c50*/  LDC R4, c[0x0][0x65c] ;  /* 0x00019700ff047b82 */ /* 0x000e620000000800 */
[----:B------:R-:W-:Y:S01]  /*0c60*/  IMAD.MOV.U32 R5, RZ, RZ, RZ ;  /* 0x000000ffff057224 */ /* 0x000fe200078e00ff */
[----:B-1----:R-:W-:Y:S01]  /*0c70*/  ISETP.NE.AND P4, PT, R4, 0x1, PT ;  /* 0x000000010400780c */ /* 0x002fe20003f85270 */
[----:B------:R-:W-:-:S12]  /*0c80*/  IMAD.U32 R4, RZ, RZ, UR8 ;  /* 0x00000008ff047e24 */ /* 0x000fd8000f8e00ff */
[----:B------:R-:W1:Y:S01]  /*0c90*/  @P4 LDC R15, c[0x0][0x10] ;  /* 0x00000400ff0f4b82 */ /* 0x000e620000000800 */
[----:B------:R-:W-:Y:S02]  /*0ca0*/  @P4 IMAD.MOV.U32 R9, RZ, RZ, RZ ;  /* 0x000000ffff094224 */ /* 0x000fe400078e00ff */
[----:B------:R-:W-:-:S05]  /*0cb0*/  @P4 IMAD.MOV.U32 R17, RZ, RZ, RZ ;  /* 0x000000ffff114224 */ /* 0x000fca00078e00ff */
[----:B------:R-:W2:Y:S01]  /*0cc0*/  @!P4 LDC R13, c[0x0][0xc] ;  /* 0x00000300ff0dcb82 */ /* 0x000ea20000000800 */
[----:B-1----:R-:W-:-:S04]  /*0cd0*/  @P4 IMAD.WIDE.U32 R14, R15, UR8, R8 ;  /* 0x000000080f0e4c25 */ /* 0x002fc8000f8e0008 */
[----:B--2---:R-:W-:-:S04]  /*0ce0*/  @!P4 IMAD.WIDE.U32 R12, R8, R13, R4 ;  /* 0x0000000d080cc225 */ /* 0x004fc800078e0004 */
[----:B------:R-:W-:Y:S02]  /*0cf0*/  @P4 IMAD.MOV.U32 R4, RZ, RZ, R14 ;  /* 0x000000ffff044224 */ /* 0x000fe400078e000e */
[----:B------:R-:W-:Y:S02]  /*0d00*/  @P4 IMAD.IADD R5, R15, 0x1, R17 ;  /* 0x000000010f054824 */ /* 0x000fe400078e0211 */
[----:B------:R-:W-:Y:S02]  /*0d10*/  @!P4 IMAD.MOV.U32 R4, RZ, RZ, R12 ;  /* 0x000000ffff04c224 */ /* 0x000fe400078e000c */
[----:B------:R-:W-:Y:S01]  /*0d20*/  @!P4 IMAD.MOV.U32 R5, RZ, RZ, R13 ;  /* 0x000000ffff05c224 */ /* 0x000fe200078e000d */
[----:B------:R-:W-:Y:S06]  /*0d30*/  @!P2 BRA `(.L_x_6) ;  /* 0x00000000000ca947 */ /* 0x000fec0003800000 */
[----:B------:R-:W-:Y:S01]  /*0d40*/  UCGABAR_WAIT ;  /* 0x0000000000007dc7 */ /* 0x000fe20008000000 */
[----:B------:R-:W-:Y:S01]  /*0d50*/  CCTL.IVALL ;  /* 0x00000000ff00798f */ /* 0x000fe20002000000 */
[----:B------:R-:W-:Y:S05]  /*0d60*/  BRA `(.L_x_7) ;  /* 0x0000000000047947 */ /* 0x000fea0003800000 */
.L_x_6:
[----:B------:R-:W-:Y:S06]  /*0d70*/  BAR.SYNC.DEFER_BLOCKING 0x0 ;  /* 0x0000000000007b1d */ /* 0x000fec0000010000 */
.L_x_7:
[----:B------:R-:W-:Y:S05]  /*0d80*/  @!P3 BRA `(.L_x_8) ;  /* 0x0000004800dcb947 */ /* 0x000fea0003800000 */
[----:B------:R-:W-:-:S13]  /*0d90*/  ISETP.GT.U32.AND P0, PT, R16, 0x1, PT ;  /* 0x000000011000780c */ /* 0x000fda0003f04070 */
[----:B0-----:R-:W-:Y:S05]  /*0da0*/  @P0 EXIT ;  /* 0x000000000000094d */ /* 0x001fea0003800000 */
[----:B------:R-:W-:Y:S01]  /*0db0*/  ULDC.64 UR4, c[0x0][0x650] ;  /* 0x0001940000047ab9 */ /* 0x000fe20000000a00 */
[----:B------:R-:W-:Y:S01]  /*0dc0*/  PRMT R14, RZ, 0x7610, R14 ;  /* 0x00007610ff0e7816 */ /* 0x000fe2000000000e */
[----:B------:R-:W-:Y:S01]  /*0dd0*/  IMAD.MOV.U32 R71, RZ, RZ, -0x1 ;  /* 0xffffffffff477424 */ /* 0x000fe200078e00ff */
[----:B------:R-:W-:Y:S01]  /*0de0*/  ISETP.GE.U32.AND P0, PT, R4, UR4, PT ;  /* 0x0000000404007c0c */ /* 0x000fe2000bf06070 */
[----:B------:R-:W-:Y:S02]  /*0df0*/  IMAD.MOV.U32 R15, RZ, RZ, -0x1 ;  /* 0xffffffffff0f7424 */ /* 0x000fe400078e00ff */
[----:B------:R-:W-:Y:S01]  /*0e00*/  IMAD.MOV.U32 R73, RZ, RZ, -0x1 ;  /* 0xffffffffff497424 */ /* 0x000fe200078e00ff */
[----:B------:R-:W-:-:S13]  /*0e10*/  ISETP.GE.U32.AND.EX P0, PT, R5, UR5, PT, P0 ;  /* 0x0000000505007c0c */ /* 0x000fda000bf06100 */
[----:B------:R-:W-:Y:S05]  /*0e20*/  @P0 BRA `(.L_x_9) ;  /* 0x0000000400240947 */ /* 0x000fea0003800000 */
[----:B------:R-:W0:Y:S01]  /*0e30*/  LDC.64 R22, c[0x0][0x628] ;  /* 0x00018a00ff167b82 */ /* 0x000e220000000a00 */
[----:B------:R-:W-:Y:S02]  /*0e40*/  IMAD.MOV.U32 R12, RZ, RZ, R4 ;  /* 0x000000ffff0c7224 */ /* 0x000fe400078e0004 */
[----:B------:R-:W-:-:S05]  /*0e50*/  IMAD.MOV.U32 R13, RZ, RZ, R5 ;  /* 0x000000ffff0d7224 */ /* 0x000fca00078e0005 */
[----:B------:R-:W1:Y:S08]  /*0e60*/  LDC R18, c[0x0][0x630] ;  /* 0x00018c00ff127b82 */ /* 0x000e700000000800 */
[----:B------:R-:W2:Y:S01]  /*0e70*/  LDC.64 R24, c[0x0][0x620] ;  /* 0x00018800ff187b82 */ /* 0x000ea20000000a00 */
[----:B0-----:R-:W-:-:S04]  /*0e80*/  ISETP.NE.U32.AND P0, PT, R22, RZ, PT ;  /* 0x000000ff1600720c */ /* 0x001fc80003f05070 */
[----:B------:R-:W-:-:S13]  /*0e90*/  ISETP.NE.AND.EX P0, PT, R23, RZ, PT, P0 ;  /* 0x000000ff1700720c */ /* 0x000fda0003f05300 */
[----:B-12---:R-:W-:Y:S05]  /*0ea0*/  @!P0 BRA `(.L_x_10) ;  /* 0x0000000000288947 */ /* 0x006fea0003800000 */
[----:B------:R-:W0:Y:S02]  /*0eb0*/  LDC R7, c[0x0][0x634] ;  /* 0x00018d00ff077b82 */ /* 0x000e240000000800 */
[----:B0-----:R-:W-:-:S05]  /*0ec0*/  IADD3 R7, P0, R4, R7, RZ ;  /* 0x0000000704077210 */ /* 0x001fca0007f1e0ff */
[----:B------:R-:W-:-:S04]  /*0ed0*/  IMAD.X R19, RZ, RZ, R5, P0 ;  /* 0x000000ffff137224 */ /* 0x000fc800000e0605 */
[----:B------:R-:W-:-:S04]  /*0ee0*/  IMAD.WIDE.U32 R12, R19, R22, RZ ;  /* 0x00000016130c7225 */ /* 0x000fc800078e00ff */
[----:B------:R-:W-:-:S04]  /*0ef0*/  IMAD.WIDE.U32 R14, P0, R7, R23, R12 ;  /* 0x00000017070e7225 */ /* 0x000fc8000780000c */
[----:B------:R-:W-:-:S04]  /*0f00*/  IMAD.WIDE.U32 R12, R7, R22, RZ ;  /* 0x00000016070c7225 */ /* 0x000fc800078e00ff */
[----:B------:R-:W-:Y:S01]  /*0f10*/  IMAD.X R17, RZ, RZ, RZ, P0 ;  /* 0x000000ffff117224 */ /* 0x000fe200000e06ff */
[----:B------:R-:W-:Y:S01]  /*0f20*/  IADD3 RZ, P0, R13, R14, RZ ;  /* 0x0000000e0dff7210 */ /* 0x000fe20007f1e0ff */
[----:B------:R-:W-:-:S04]  /*0f30*/  IMAD.MOV.U32 R16, RZ, RZ, R15 ;  /* 0x000000ffff107224 */ /* 0x000fc800078e000f */
[----:B------:R-:W-:-:S08]  /*0f40*/  IMAD.WIDE.U32.X R12, R19, R23, R16, P0 ;  /* 0x00000017130c7225 */ /* 0x000fd000000e0410 */
.L_x_10:
[----:B------:R-:W0:Y:S01]  /*0f50*/  LDC.64 R28, c[0x0][0x640] ;  /* 0x00019000ff1c7b82 */ /* 0x000e220000000a00 */
[--C-:B------:R-:W-:Y:S01]  /*0f60*/  SHF.R.U64 R73, R12, R18, R13.reuse ;  /* 0x000000120c497219 */ /* 0x100fe2000000120d */
[----:B------:R-:W-:Y:S01]  /*0f70*/  IMAD R27, R11, R20, R8 ;  /* 0x000000140b1b7224 */ /* 0x000fe200078e0208 */
[----:B------:R-:W-:Y:S01]  /*0f80*/  SHF.R.U32.HI R7, RZ, R18, R13 ;  /* 0x00000012ff077219 */ /* 0x000fe2000001160d */
[----:B------:R-:W-:Y:S01]  /*0f90*/  IMAD.MOV.U32 R23, RZ, RZ, 0x1 ;  /* 0x00000001ff177424 */ /* 0x000fe200078e00ff */
[----:B------:R-:W-:-:S03]  /*0fa0*/  IADD3 R9, P0, RZ, -R73, RZ ;  /* 0x80000049ff097210 */ /* 0x000fc60007f1e0ff */
[----:B------:R-:W1:Y:S02]  /*0fb0*/  LDC R22, c[0x0][0x618] ;  /* 0x00018600ff167b82 */ /* 0x000e640000000800 */
[----:B------:R-:W-:Y:S02]  /*0fc0*/  IMAD.X R7, RZ, RZ, ~R7, P0 ;  /* 0x000000ffff077224 */ /* 0x000fe400000e0e07 */
[----:B------:R-:W-:-:S04]  /*0fd0*/  IMAD.WIDE.U32 R12, R9, R24, R4 ;  /* 0x00000018090c7225 */ /* 0x000fc800078e0004 */
[----:B------:R-:W2:Y:S01]  /*0fe0*/  LDC R18, c[0x0][0x608] ;  /* 0x00018200ff127b82 */ /* 0x000ea20000000800 */
[----:B------:R-:W-:Y:S02]  /*0ff0*/  IMAD R14, R7, R24, RZ ;  /* 0x00000018070e7224 */ /* 0x000fe400078e02ff */
[----:B------:R-:W-:Y:S02]  /*1000*/  IMAD.MOV.U32 R7, RZ, RZ, -0x1 ;  /* 0xffffffffff077424 */ /* 0x000fe400078e00ff */
[----:B------:R-:W-:-:S03]  /*1010*/  IMAD R9, R9, R25, R14 ;  /* 0x0000001909097224 */ /* 0x000fc600078e020e */
[----:B------:R-:W3:Y:S01]  /*1020*/  LDC R26, c[0x0][0x658] ;  /* 0x00019600ff1a7b82 */ /* 0x000ee20000000800 */
[----:B------:R-:W-:Y:S01]  /*1030*/  IMAD.IADD R9, R13, 0x1, R9 ;  /* 0x000000010d097824 */ /* 0x000fe200078e0209 */
[----:B0-----:R-:W-:-:S04]  /*1040*/  ISETP.NE.U32.AND P0, PT, R28, RZ, PT ;  /* 0x000000ff1c00720c */ /* 0x001fc80003f05070 */
[----:B------:R-:W-:Y:S02]  /*1050*/  ISETP.NE.AND.EX P0, PT, R29, RZ, PT, P0 ;  /* 0x000000ff1d00720c */ /* 0x000fe40003f05300 */
[----:B------:R-:W0:Y:S01]  /*1060*/  LDC R24, c[0x0][0x600] ;  /* 0x00018000ff187b82 */ /* 0x000e220000000800 */
[-CC-:B-1----:R-:W-:Y:S02]  /*1070*/  SHF.R.U64 R16, R12, R22.reuse, R9.reuse ;  /* 0x000000160c107219 */ /* 0x182fe40000001209 */
[----:B------:R-:W-:-:S05]  /*1080*/  SHF.R.U32.HI R9, RZ, R22, R9 ;  /* 0x00000016ff097219 */ /* 0x000fca0000011609 */
[----:B------:R-:W1:Y:S01]  /*1090*/  LDC R19, c[0x0][0x648] ;  /* 0x00019200ff137b82 */ /* 0x000e620000000800 */
[-CC-:B--2---:R-:W-:Y:S02]  /*10a0*/  SHF.R.U64 R22, R16, R18.reuse, R9.reuse ;  /* 0x0000001210167219 */ /* 0x184fe40000001209 */
[----:B------:R-:W-:-:S05]  /*10b0*/  SHF.R.U32.HI R9, RZ, R18, R9 ;  /* 0x00000012ff097219 */ /* 0x000fca0000011609 */
[----:B------:R-:W2:Y:S01]  /*10c0*/  LDC R21, c[0x0][0x638] ;  /* 0x00018e00ff157b82 */ /* 0x000ea20000000800 */
[-CC-:B---3--:R-:W-:Y:S02]  /*10d0*/  SHF.R.U64 R18, R22, R26.reuse, R9.reuse ;  /* 0x0000001a16127219 */ /* 0x188fe40000001209 */
[-C--:B------:R-:W-:Y:S02]  /*10e0*/  SHF.L.U32 R7, R7, R26.reuse, RZ ;  /* 0x0000001a07077219 */ /* 0x080fe400000006ff */
[----:B------:R-:W-:Y:S01]  /*10f0*/  SHF.R.U32.HI R9, RZ, R26, R9 ;  /* 0x0000001aff097219 */ /* 0x000fe20000011609 */
[----:B------:R-:W-:Y:S01]  /*1100*/  IMAD.MOV.U32 R8, RZ, RZ, R18 ;  /* 0x000000ffff087224 */ /* 0x000fe200078e0012 */
[----:B------:R-:W-:Y:S01]  /*1110*/  LOP3.LUT R11, RZ, R7, RZ, 0x33, !PT ;  /* 0x00000007ff0b7212 */ /* 0x000fe200078e33ff */
[----:B------:R-:W3:Y:S01]  /*1120*/  LDC R25, c[0x0][0x610] ;  /* 0x00018400ff197b82 */ /* 0x000ee20000000800 */
[----:B------:R-:W-:Y:S05]  /*1130*/  @!P0 BRA `(.L_x_11) ;  /* 0x0000000000288947 */ /* 0x000fea0003800000 */
[----:B------:R-:W4:Y:S02]  /*1140*/  LDC R7, c[0x0][0x64c] ;  /* 0x00019300ff077b82 */ /* 0x000f240000000800 */
[----:B----4-:R-:W-:-:S05]  /*1150*/  IADD3 R7, P0, R18, R7, RZ ;  /* 0x0000000712077210 */ /* 0x010fca0007f1e0ff */
        /* <DEDUP_REMOVED lines=8> */
.L_x_11:
[----:B-1----:R-:W-:Y:S01]  /*11e0*/  SHF.R.U64 R9, R8, R19, R9 ;  /* 0x0000001308097219 */ /* 0x002fe20000001209 */
[----:B------:R-:W-:Y:S01]  /*11f0*/  IMAD.MOV.U32 R14, RZ, RZ, 0x1 ;  /* 0x00000001ff0e7424 */ /* 0x000fe200078e00ff */
[----:B------:R-:W-:Y:S01]  /*1200*/  LOP3.LUT R8, R22, R11, RZ, 0xc0, !PT ;  /* 0x0000000b16087212 */ /* 0x000fe200078ec0ff */
[----:B0-----:R-:W-:Y:S01]  /*1210*/  VIADD R11, R24, 0xffffffff ;  /* 0xffffffff180b7836 */ /* 0x001fe20000000000 */
[----:B------:R-:W-:Y:S01]  /*1220*/  SHF.L.U32 R7, R23, R26, RZ ;  /* 0x0000001a17077219 */ /* 0x000fe200000006ff */
[----:B------:R-:W-:Y:S01]  /*1230*/  IMAD.MOV R12, RZ, RZ, -R9 ;  /* 0x000000ffff0c7224 */ /* 0x000fe200078e0a09 */
[----:B------:R-:W-:Y:S02]  /*1240*/  SEL R10, R10, R27, !P4 ;  /* 0x0000001b0a0a7207 */ /* 0x000fe40006000000 */
[----:B------:R-:W-:Y:S01]  /*1250*/  LOP3.LUT R11, R16, R11, RZ, 0xc0, !PT ;  /* 0x0000000b100b7212 */ /* 0x000fe200078ec0ff */
[----:B------:R-:W-:Y:S02]  /*1260*/  IMAD R9, R7, R9, R8 ;  /* 0x0000000907097224 */ /* 0x000fe400078e0208 */
[----:B--2---:R-:W-:-:S02]  /*1270*/  IMAD R7, R12, R21, R18 ;  /* 0x000000150c077224 */ /* 0x004fc400078e0212 */
[----:B---3--:R-:W-:Y:S02]  /*1280*/  IMAD R10, R9, R25, R10 ;  /* 0x00000019090a7224 */ /* 0x008fe400078e020a */
[----:B------:R-:W-:-:S05]  /*1290*/  IMAD R7, R7, R24, R11 ;  /* 0x0000001807077224 */ /* 0x000fca00078e020b */
[----:B------:R-:W-:Y:S02]  /*12a0*/  SEL R15, R7, R10, !P4 ;  /* 0x0000000a070f7207 */ /* 0x000fe40006000000 */
[----:B------:R-:W-:-:S07]  /*12b0*/  SEL R71, R10, R7, !P4 ;  /* 0x000000070a477207 */ /* 0x000fce0006000000 */
.L_x_9:
[----:B------:R-:W-:-:S08]  /*12c0*/  NOP ;  /* 0x0000000000007918 */ /* 0x000fd00000000000 */
[----:B------:R-:W0:Y:S02]  /*12d0*/  USETMAXREG.TRY_ALLOC.CTAPOOL UP0, 0xe8 ;  /* 0x000000e8000079c8 */ /* 0x000e240008000600 */
[----:B0-----:R-:W-:-:S13]  /*12e0*/  PLOP3.LUT P0, PT, PT, PT, UP0, 0x80, 0x0 ;  /* 0x000000000000781c */ /* 0x001fda0003f0f008 */
[----:B------:R-:W-:Y:S05]  /*12f0*/  @!P0 BRA `(.L_x_9) ;  /* 0xfffffffc00f08947 */ /* 0x000fea000383ffff */
[----:B------:R-:W-:Y:S01]  /*1300*/  ULDC.64 UR4, c[0x0][0x598] ;  /* 0x0001660000047ab9 */ /* 0x000fe20000000a00 */
[----:B------:R-:W-:Y:S01]  /*1310*/  ULDC.64 UR18, c[0x0][0x208] ;  /* 0x0000820000127ab9 */ /* 0x000fe20000000a00 */
[----:B------:R-:W-:-:S04]  /*1320*/  ISETP.NE.U32.AND P0, PT, RZ, UR4, PT ;  /* 0x00000004ff007c0c */ /* 0x000fc8000bf05070 */
[----:B------:R-:W-:-:S13]  /*1330*/  ISETP.NE.AND.EX P0, PT, RZ, UR5, PT, P0 ;  /* 0x00000005ff007c0c */ /* 0x000fda000bf05300 */
[----:B------:R-:W-:Y:S05]  /*1340*/  @!P0 BRA `(.L_x_12) ;  /* 0x00000000001c8947 */ /* 0x000fea0003800000 */
[----:B------:R-:W0:Y:S02]  /*1350*/  LDC.64 R8, c[0x0][0x598] ;  /* 0x00016600ff087b82 */ /* 0x000e240000000a00 */
[----:B0-----:R-:W2:Y:S02]  /*1360*/  LDG.E.64 R8, desc[UR18][R8.64] ;  /* 0x0000001208087981 */ /* 0x001ea4000c1e1b00 */
[----:B--2---:R-:W-:-:S04]  /*1370*/  ISETP.NE.U32.AND P0, PT, R8, RZ, PT ;  /* 0x000000ff0800720c */ /* 0x004fc80003f05070 */
[----:B------:R-:W-:-:S13]  /*1380*/  ISETP.NE.AND.EX P0, PT, R9, RZ, PT, P0 ;  /* 0x000000ff0900720c */ /* 0x000fda0003f05300 */
[----:B------:R-:W-:Y:S05]  /*1390*/  @!P0 BRA `(.L_x_12) ;  /* 0x0000000000088947 */ /* 0x000fea0003800000 */
[----:B------:R0:W5:Y:S01]  /*13a0*/  LD.E R7, desc[UR18][R8.64] ;  /* 0x0000001208077980 */ /* 0x000162000c101900 */
[----:B------:R-:W-:Y:S05]  /*13b0*/  BRA `(.L_x_13) ;  /* 0x0000000000207947 */ /* 0x000fea0003800000 */
.L_x_12:
[----:B------:R-:W-:Y:S02]  /*13c0*/  ULDC.64 UR4, c[0x0][0x588] ;  /* 0x0001620000047ab9 */ /* 0x000fe40000000a00 */
[----:B------:R-:W-:-:S04]  /*13d0*/  ISETP.NE.U32.AND P0, PT, RZ, UR4, PT ;  /* 0x00000004ff007c0c */ /* 0x000fc8000bf05070 */
[----:B------:R-:W-:-:S13]  /*13e0*/  ISETP.NE.AND.EX P0, PT, RZ, UR5, PT, P0 ;  /* 0x00000005ff007c0c */ /* 0x000fda000bf05300 */
[----:B------:R-:W-:Y:S05]  /*13f0*/  @!P0 BRA `(.L_x_14) ;  /* 0x00000000000c8947 */ /* 0x000fea0003800000 */
[----:B------:R-:W0:Y:S02]  /*1400*/  LDC.64 R8, c[0x0][0x588] ;  /* 0x00016200ff087b82 */ /* 0x000e240000000a00 */
[----:B0-----:R1:W5:Y:S01]  /*1410*/  LDG.E R7, desc[UR18][R8.64] ;  /* 0x0000001208077981 */ /* 0x001362000c1e1900 */
[----:B------:R-:W-:Y:S05]  /*1420*/  BRA `(.L_x_13) ;  /* 0x0000000000047947 */ /* 0x000fea0003800000 */
.L_x_14:
[----:B------:R-:W2:Y:S02]  /*1430*/  LDC R7, c[0x0][0x580] ;  /* 0x00016000ff077b82 */ /* 0x000ea40000000800 */
.L_x_13:
[----:B------:R-:W-:Y:S02]  /*1440*/  ULDC.64 UR4, c[0x0][0x5a0] ;  /* 0x0001680000047ab9 */ /* 0x000fe40000000a00 */
[----:B------:R-:W-:-:S04]  /*1450*/  ISETP.NE.U32.AND P0, PT, RZ, UR4, PT ;  /* 0x00000004ff007c0c */ /* 0x000fc8000bf05070 */
[----:B------:R-:W-:-:S13]  /*1460*/  ISETP.NE.AND.EX P0, PT, RZ, UR5, PT, P0 ;  /* 0x00000005ff007c0c */ /* 0x000fda000bf05300 */
[----:B------:R-:W-:Y:S05]  /*1470*/  @!P0 BRA `(.L_x_15) ;  /* 0x00000000001c8947 */ /* 0x000fea0003800000 */
[----:B01----:R-:W0:Y:S02]  /*1480*/  LDC.64 R8, c[0x0][0x5a0] ;  /* 0x00016800ff087b82 */ /* 0x003e240000000a00 */
[----:B0-----:R-:W3:Y:S02]  /*1490*/  LDG.E.64 R8, desc[UR18][R8.64] ;  /* 0x0000001208087981 */ /* 0x001ee4000c1e1b00 */
[----:B---3--:R-:W-:-:S04]  /*14a0*/  ISETP.NE.U32.AND P0, PT, R8, RZ, PT ;  /* 0x000000ff0800720c */ /* 0x008fc80003f05070 */
[----:B------:R-:W-:-:S13]  /*14b0*/  ISETP.NE.AND.EX P0, PT, R9, RZ, PT, P0 ;  /* 0x000000ff0900720c */ /* 0x000fda0003f05300 */
[----:B------:R-:W-:Y:S05]  /*14c0*/  @!P0 BRA `(.L_x_15) ;  /* 0x0000000000088947 */ /* 0x000fea0003800000 */
[----:B------:R0:W5:Y:S01]  /*14d0*/  LD.E R12, desc[UR18][R8.64] ;  /* 0x00000012080c7980 */ /* 0x000162000c101900 */
[----:B------:R-:W-:Y:S05]  /*14e0*/  BRA `(.L_x_16) ;  /* 0x0000000000207947 */ /* 0x000fea0003800000 */
.L_x_15:
[----:B------:R-:W-:Y:S02]  /*14f0*/  ULDC.64 UR4, c[0x0][0x590] ;  /* 0x0001640000047ab9 */ /* 0x000fe40000000a00 */
[----:B------:R-:W-:-:S04]  /*1500*/  ISETP.NE.U32.AND P0, PT, RZ, UR4, PT ;  /* 0x00000004ff007c0c */ /* 0x000fc8000bf05070 */
[----:B------:R-:W-:-:S13]  /*1510*/  ISETP.NE.AND.EX P0, PT, RZ, UR5, PT, P0 ;  /* 0x00000005ff007c0c */ /* 0x000fda000bf05300 */
[----:B------:R-:W-:Y:S05]  /*1520*/  @!P0 BRA `(.L_x_17) ;  /* 0x00000000000c8947 */ /* 0x000fea0003800000 */
[----:B------:R-:W3:Y:S02]  /*1530*/  LDC.64 R12, c[0x0][0x590] ;  /* 0x00016400ff0c7b82 */ /* 0x000ee40000000a00 */
[----:B---3--:R3:W5:Y:S01]  /*1540*/  LDG.E R12, desc[UR18][R12.64] ;  /* 0x000000120c0c7981 */ /* 0x008762000c1e1900 */
[----:B------:R-:W-:Y:S05]  /*1550*/  BRA `(.L_x_16) ;  /* 0x0000000000047947 */ /* 0x000fea0003800000 */
.L_x_17:
[----:B------:R-:W4:Y:S02]  /*1560*/  LDC R12, c[0x0][0x584] ;  /* 0x00016100ff0c7b82 */ /* 0x000f240000000800 */
.L_x_16:
[----:B------:R-:W-:-:S13]  /*1570*/  LOP3.LUT P0, RZ, R14, 0xff, RZ, 0xc0, !PT ;  /* 0x000000ff0eff7812 */ /* 0x000fda000780c0ff */
[----:B------:R-:W-:Y:S05]  /*1580*/  @!P0 EXIT ;  /* 0x000000000000894d */ /* 0x000fea0003800000 */
[----:B------:R-:W-:Y:S01]  /*1590*/  ULDC UR4, c[0x0][0x28c] ;  /* 0x0000a30000047ab9 */ /* 0x000fe20000000800 */
[----:B------:R-:W-:Y:S01]  /*15a0*/  LOP3.LUT R81, R2, 0x1, RZ, 0xfc, !PT ;  /* 0x0000000102517812 */ /* 0x000fe200078efcff */
[----:B------:R-:W-:-:S04]  /*15b0*/  UIADD3 UR4, UR4, 0x1f, URZ ;  /* 0x0000001f04047890 */ /* 0x000fc8000fffe03f */
[----:B------:R-:W-:-:S04]  /*15c0*/  USHF.R.S32.HI UR5, URZ, 0x1f, UR4 ;  /* 0x0000001f3f057899 */ /* 0x000fc80008011404 */
[----:B------:R-:W-:-:S03]  /*15d0*/  ULEA.HI UR5, UR5, UR4, URZ, 0x5 ;  /* 0x0000000405057291 */ /* 0x000fc6000f8f283f */
[----:B------:R-:W-:Y:S01]  /*15e0*/  UMOV UR4, URZ ;  /* 0x0000003f00047c82 */ /* 0x000fe20008000000 */
[----:B------:R-:W-:-:S03]  /*15f0*/  USHF.R.S32.HI UR9, URZ, 0x5, UR5 ;  /* 0x000000053f097899 */ /* 0x000fc60008011405 */
[----:B------:R-:W-:-:S09]  /*1600*/  UMOV UR5, URZ ;  /* 0x0000003f00057c82 */ /* 0x000fd20008000000 */
.L_x_108:
[----:B01----:R-:W-:Y:S01]  /*1610*/  LOP3.LUT R8, R0, 0x80, RZ, 0xc0, !PT ;  /* 0x0000008000087812 */ /* 0x003fe200078ec0ff */
[----:B------:R-:W0:Y:S01]  /*1620*/  S2UR UR13, SR_CgaCtaId ;  /* 0x00000000000d79c3 */ /* 0x000e220000008800 */
[----:B------:R-:W-:Y:S01]  /*1630*/  UMOV UR12, 0x400 ;  /* 0x00000400000c7882 */ /* 0x000fe20000000000 */
[----:B------:R-:W-:Y:S01]  /*1640*/  UMOV UR6, URZ ;  /* 0x0000003f00067c82 */ /* 0x000fe20008000000 */
[----:B------:R-:W-:Y:S01]  /*1650*/  SHF.R.U32.HI R8, RZ, 0x7, R8 ;  /* 0x00000007ff087819 */ /* 0x000fe20000011608 */
[----:B------:R-:W-:Y:S01]  /*1660*/  UMOV UR7, URZ ;  /* 0x0000003f00077c82 */ /* 0x000fe20008000000 */
[----:B------:R-:W-:Y:S01]  /*1670*/  UMOV UR16, UR5 ;  /* 0x0000000500107c82 */ /* 0x000fe20008000000 */
[----:B------:R-:W-:Y:S01]  /*1680*/  CS2R R16, SRZ ;  /* 0x0000000000107805 */ /* 0x000fe2000001ff00 */
[----:B---3--:R-:W-:Y:S01]  /*1690*/  IMAD.MOV.U32 R13, RZ, RZ, RZ ;  /* 0x000000ffff0d7224 */ /* 0x008fe200078e00ff */
[----:B------:R-:W1:Y:S01]  /*16a0*/  LDC R9, c[0x0][0x28c] ;  /* 0x0000a300ff097b82 */ /* 0x000e620000000800 */
[----:B------:R-:W3:Y:S01]  /*16b0*/  SHFL.IDX PT, R8, R8, RZ, 0x1f ;  /* 0x00001fff08087589 */ /* 0x000ee200000e0000 */
[----:B------:R-:W-:-:S02]  /*16c0*/  CS2R R18, SRZ ;  /* 0x0000000000127805 */ /* 0x000fc4000001ff00 */
[----:B------:R-:W-:Y:S02]  /*16d0*/  CS2R R20, SRZ ;  /* 0x0000000000147805 */ /* 0x000fe4000001ff00 */
[----:B------:R-:W-:Y:S02]  /*16e0*/  CS2R R22, SRZ ;  /* 0x0000000000167805 */ /* 0x000fe4000001ff00 */
[----:B------:R-:W-:Y:S02]  /*16f0*/  CS2R R56, SRZ ;  /* 0x0000000000387805 */ /* 0x000fe4000001ff00 */
[----:B------:R-:W-:Y:S02]  /*1700*/  CS2R R58, SRZ ;  /* 0x00000000003a7805 */ /* 0x000fe4000001ff00 */
[----:B------:R-:W-:Y:S02]  /*1710*/  CS2R R60, SRZ ;  /* 0x00000000003c7805 */ /* 0x000fe4000001ff00 */
[----:B------:R-:W-:-:S02]  /*1720*/  CS2R R62, SRZ ;  /* 0x00000000003e7805 */ /* 0x000fc4000001ff00 */
[----:B------:R-:W-:Y:S02]  /*1730*/  CS2R R64, SRZ ;  /* 0x0000000000407805 */ /* 0x000fe4000001ff00 */
[----:B------:R-:W-:Y:S02]  /*1740*/  CS2R R66, SRZ ;  /* 0x0000000000427805 */ /* 0x000fe4000001ff00 */
[----:B------:R-:W-:Y:S01]  /*1750*/  CS2R R68, SRZ ;  /* 0x0000000000447805 */ /* 0x000fe2000001ff00 */
[----:B------:R-:W-:Y:S01]  /*1760*/  IMAD.MOV.U32 R70, RZ, RZ, RZ ;  /* 0x000000ffff467224 */ /* 0x000fe200078e00ff */
[----:B------:R-:W-:Y:S01]  /*1770*/  CS2R R74, SRZ ;  /* 0x00000000004a7805 */ /* 0x000fe2000001ff00 */
[----:B------:R-:W-:Y:S01]  /*1780*/  IMAD.MOV.U32 R72, RZ, RZ, RZ ;  /* 0x000000ffff487224 */ /* 0x000fe200078e00ff */
[----:B------:R-:W-:Y:S02]  /*1790*/  CS2R R76, SRZ ;  /* 0x00000000004c7805 */ /* 0x000fe4000001ff00 */
[----:B------:R-:W-:Y:S01]  /*17a0*/  CS2R R78, SRZ ;  /* 0x00000000004e7805 */ /* 0x000fe2000001ff00 */
[----:B------:R-:W-:Y:S01]  /*17b0*/  IMAD.MOV.U32 R80, RZ, RZ, RZ ;  /* 0x000000ffff507224 */ /* 0x000fe200078e00ff */
[----:B----4-:R-:W-:Y:S01]  /*17c0*/  CS2R R24, SRZ ;  /* 0x0000000000187805 */ /* 0x010fe2000001ff00 */
[----:B------:R-:W-:Y:S01]  /*17d0*/  IMAD.U32 R14, RZ, RZ, UR4 ;  /* 0x00000004ff0e7e24 */ /* 0x000fe2000f8e00ff */
[----:B------:R-:W-:-:S02]  /*17e0*/  CS2R R26, SRZ ;  /* 0x00000000001a7805 */ /* 0x000fc4000001ff00 */
[----:B------:R-:W-:Y:S02]  /*17f0*/  CS2R R28, SRZ ;  /* 0x00000000001c7805 */ /* 0x000fe4000001ff00 */
[----:B------:R-:W-:Y:S02]  /*1800*/  CS2R R30, SRZ ;  /* 0x00000000001e7805 */ /* 0x000fe4000001ff00 */
[----:B------:R-:W-:Y:S02]  /*1810*/  CS2R R32, SRZ ;  /* 0x0000000000207805 */ /* 0x000fe4000001ff00 */
[----:B-1----:R-:W-:Y:S02]  /*1820*/  ISETP.GE.AND P0, PT, R9, 0x1, PT ;  /* 0x000000010900780c */ /* 0x002fe40003f06270 */
[----:B------:R-:W-:Y:S02]  /*1830*/  CS2R R34, SRZ ;  /* 0x0000000000227805 */ /* 0x000fe4000001ff00 */
[----:B---3--:R-:W-:-:S02]  /*1840*/  R2UR UR8, R8 ;  /* 0x00000000080872ca */ /* 0x008fc400000e0000 */
        /* <DEDUP_REMOVED lines=8> */
[----:B------:R-:W-:Y:S02]  /*18d0*/  CS2R R52, SRZ ;  /* 0x0000000000347805 */ /* 0x000fe4000001ff00 */
[----:B------:R-:W-:Y:S01]  /*18e0*/  CS2R R54, SRZ ;  /* 0x0000000000367805 */ /* 0x000fe2000001ff00 */
[----:B------:R-:W-:-:S04]  /*18f0*/  ULEA.HI UR10, UR8, UR8, URZ, 0x1 ;  /* 0x00000008080a7291 */ /* 0x000fc8000f8f083f */
[----:B------:R-:W-:Y:S02]  /*1900*/  ULOP3.LUT UR11, UR10, 0x1ffffe, URZ, 0xc0, !UPT ;  /* 0x001ffffe0a0b7892 */ /* 0x000fe4000f8ec03f */
[----:B0-----:R-:W-:Y:S02]  /*1910*/  ULEA UR10, UR13, UR12, 0x18 ;  /* 0x0000000c0d0a7291 */ /* 0x001fe4000f8ec03f */
[----:B------:R-:W-:-:S03]  /*1920*/  UIADD3 UR11, UR8, -UR11, URZ ;  /* 0x8000000b080b7290 */ /* 0x000fc6000fffe03f */
[----:B------:R-:W-:Y:S01]  /*1930*/  UMOV UR8, URZ ;  /* 0x0000003f00087c82 */ /* 0x000fe20008000000 */
[----:B------:R-:W-:-:S04]  /*1940*/  ULEA UR11, UR11, UR10, 0xb ;  /* 0x0000000a0b0b7291 */ /* 0x000fc8000f8e583f */
[----:B------:R-:W-:-:S04]  /*1950*/  UIADD3 UR11, UR11, 0x300, URZ ;  /* 0x000003000b0b7890 */ /* 0x000fc8000fffe03f */
[----:B------:R-:W-:-:S04]  /*1960*/  USHF.R.U32.HI UR11, URZ, 0x4, UR11 ;  /* 0x000000043f0b7899 */ /* 0x000fc8000801160b */
[----:B------:R-:W-:Y:S01]  /*1970*/  ULOP3.LUT UR11, UR11, 0x3fff, URZ, 0xc0, !UPT ;  /* 0x00003fff0b0b7892 */ /* 0x000fe2000f8ec03f */
[----:B------:R-:W-:Y:S11]  /*1980*/  @!P0 BRA `(.L_x_18) ;  /* 0x0000000400608947 */ /* 0x000ff60003800000 */
[----:B------:R-:W-:-:S13]  /*1990*/  ISETP.NE.AND P1, PT, R81, 0x3, PT ;  /* 0x000000035100780c */ /* 0x000fda0003f25270 */
[----:B------:R-:W-:Y:S05]  /*19a0*/  @!P1 BRA `(.L_x_19) ;  /* 0x0000000000049947 */ /* 0x000fea0003800000 */
[----:B------:R-:W-:Y:S01]  /*19b0*/  BPT.TRAP 0x1 ;  /* 0x000000040000795c */ /* 0x000fe20000300000 */
.L_x_19:
[----:B------:R-:W-:Y:S01]  /*19c0*/  ULEA UR6, UR5, UR10, 0x3 ;  /* 0x0000000a05067291 */ /* 0x000fe2000f8e183f */
[----:B------:R-:W-:-:S05]  /*19d0*/  IMAD.U32 R8, RZ, RZ, UR4 ;  /* 0x00000004ff087e24 */ /* 0x000fca000f8e00ff */
[----:B------:R-:W-:-:S04]  /*19e0*/  SHF.L.U32 R8, R8, 0x1f, RZ ;  /* 0x0000001f08087819 */ /* 0x000fc800000006ff */
[----:B------:R0:W1:Y:S01]  /*19f0*/  SYNCS.PHASECHK.TRANS64.TRYWAIT P0, [UR6], R8 ;  /* 0x00000008ff0075a7 */ /* 0x0000620008000146 */
[----:B------:R-:W-:Y:S05]  /*1a00*/  @!P1 BRA `(.L_x_20) ;  /* 0x0000000000049947 */ /* 0x000fea0003800000 */
[----:B------:R-:W-:Y:S01]  /*1a10*/  BPT.TRAP 0x1 ;  /* 0x000000040000795c */ /* 0x000fe20000300000 */
.L_x_20:
[----:B-1----:R-:W-:Y:S05]  /*1a20*/  @P0 BRA `(.L_x_21) ;  /* 0x0000000000080947 */ /* 0x002fea0003800000 */
[----:B------:R-:W1:Y:S02]  /*1a30*/  SYNCS.PHASECHK.TRANS64.TRYWAIT P0, [UR6], R8 ;  /* 0x00000008ff0075a7 */ /* 0x000e640008000146 */
[----:B-1----:R-:W-:Y:S05]  /*1a40*/  @!P0 BRA `(.L_x_22) ;  /* 0x0000006400bc8947 */ /* 0x002fea0003800000 */
.L_x_21:
[----:B------:R-:W-:Y:S01]  /*1a50*/  UIADD3 UR6, UR10, 0x25300, URZ ;  /* 0x000253000a067890 */ /* 0x000fe2000fffe03f */
[----:B------:R-:W-:Y:S01]  /*1a60*/  WARPGROUP.ARRIVE ;  /* 0x00000000000079c5 */ /* 0x000fe20000000000 */
[----:B------:R-:W-:Y:S01]  /*1a70*/  ULDC UR7, c[0x0][0x50c] ;  /* 0x0001430000077ab9 */ /* 0x000fe20000000800 */
[----:B------:R-:W-:Y:S01]  /*1a80*/  ULOP3.LUT UR12, UR11, 0x10000, URZ, 0xfc, !UPT ;  /* 0x000100000b0c7892 */ /* 0x000fe2000f8efc3f */
[----:B------:R-:W-:Y:S01]  /*1a90*/  CS2R R16, SRZ ;  /* 0x0000000000107805 */ /* 0x000fe2000001ff00 */
[----:B------:R-:W-:Y:S01]  /*1aa0*/  UISETP.NE.AND UP0, UPT, UR7, 0x1, UPT ;  /* 0x000000010700788c */ /* 0x000fe2000bf05270 */
[----:B------:R-:W-:Y:S01]  /*1ab0*/  IMAD.MOV.U32 R13, RZ, RZ, RZ ;  /* 0x000000ffff0d7224 */ /* 0x000fe200078e00ff */
[----:B------:R-:W-:Y:S01]  /*1ac0*/  USHF.R.U32.HI UR6, URZ, 0x4, UR6 ;  /* 0x000000043f067899 */ /* 0x000fe20008011606 */
[----:B------:R-:W-:Y:S01]  /*1ad0*/  CS2R R18, SRZ ;  /* 0x0000000000127805 */ /* 0x000fe2000001ff00 */
[----:B------:R-:W-:Y:S01]  /*1ae0*/  USEL UR7, URZ, 0x1, UP0 ;  /* 0x000000013f077887 */ /* 0x000fe20008000000 */
[----:B------:R-:W-:Y:S01]  /*1af0*/  CS2R R20, SRZ ;  /* 0x0000000000147805 */ /* 0x000fe2000001ff00 */
[----:B------:R-:W-:Y:S01]  /*1b00*/  ULOP3.LUT UR6, UR6, 0x3fff, URZ, 0xc0, !UPT ;  /* 0x00003fff06067892 */ /* 0x000fe2000f8ec03f */
[----:B------:R-:W-:Y:S01]  /*1b10*/  CS2R R22, SRZ ;  /* 0x0000000000167805 */ /* 0x000fe2000001ff00 */
[----:B------:R-:W-:Y:S01]  /*1b20*/  ULEA UR12, UR5, UR12, 0x8 ;  /* 0x0000000c050c7291 */ /* 0x000fe2000f8e403f */
[----:B------:R-:W-:Y:S01]  /*1b30*/  CS2R R56, SRZ ;  /* 0x0000000000387805 */ /* 0x000fe2000001ff00 */
[----:B------:R-:W-:Y:S01]  /*1b40*/  ULOP3.LUT UR6, UR6, 0x10000, URZ, 0xfc, !UPT ;  /* 0x0001000006067892 */ /* 0x000fe2000f8efc3f */
[----:B------:R-:W-:Y:S01]  /*1b50*/  ISETP.NE.AND P0, PT, RZ, UR7, PT ;  /* 0x00000007ff007c0c */ /* 0x000fe2000bf05270 */
[----:B------:R-:W-:Y:S01]  /*1b60*/  UMOV UR13, 0xc0000010 ;  /* 0xc0000010000d7882 */ /* 0x000fe20000000000 */
[----:B------:R-:W-:Y:S01]  /*1b70*/  UMOV UR15, 0xc0000010 ;  /* 0xc0000010000f7882 */ /* 0x000fe20000000000 */
[----:B------:R-:W-:Y:S01]  /*1b80*/  ULEA UR14, UR5, UR6, 0x7 ;  /* 0x00000006050e7291 */ /* 0x000fe2000f8e383f */
[----:B------:R-:W-:-:S02]  /*1b90*/  CS2R R58, SRZ ;  /* 0x00000000003a7805 */ /* 0x000fc4000001ff00 */
[----:B------:R-:W-:Y:S01]  /*1ba0*/  CS2R R60, SRZ ;  /* 0x00000000003c7805 */ /* 0x000fe2000001ff00 */
[----:B------:R-:W-:Y:S01]  /*1bb0*/  UMOV UR6, 0x1 ;  /* 0x0000000100067882 */ /* 0x000fe20000000000 */
[----:B------:R-:W-:Y:S02]  /*1bc0*/  CS2R R62, SRZ ;  /* 0x00000000003e7805 */ /* 0x000fe4000001ff00 */
[----:B------:R-:W-:Y:S02]  /*1bd0*/  CS2R R64, SRZ ;  /* 0x0000000000407805 */ /* 0x000fe4000001ff00 */
[----:B------:R-:W-:Y:S02]  /*1be0*/  CS2R R66, SRZ ;  /* 0x0000000000427805 */ /* 0x000fe4000001ff00 */
[----:B------:R-:W-:Y:S01]  /*1bf0*/  CS2R R68, SRZ ;  /* 0x0000000000447805 */ /* 0x000fe2000001ff00 */
[----:B------:R-:W-:Y:S01]  /*1c00*/  IMAD.MOV.U32 R70, RZ, RZ, RZ ;  /* 0x000000ffff467224 */ /* 0x000fe200078e00ff */
[----:B------:R-:W-:Y:S01]  /*1c10*/  QGMMA.64x64x32.F32.E5M2.E5M2 R24, gdesc[UR12], RZ, !UPT, gsb0 ;  /* 0x00e000000c1879f3 */ /* 0x000fe2000c0038ff */
[----:B------:R-:W-:Y:S01]  /*1c20*/  IMAD.MOV.U32 R72, RZ, RZ, RZ ;  /* 0x000000ffff487224 */ /* 0x000fe200078e00ff */
[----:B------:R-:W-:-:S02]  /*1c30*/  CS2R R74, SRZ ;  /* 0x00000000004a7805 */ /* 0x000fc4000001ff00 */
[----:B------:R-:W-:Y:S02]  /*1c40*/  CS2R R76, SRZ ;  /* 0x00000000004c7805 */ /* 0x000fe4000001ff00 */
[----:B------:R-:W-:Y:S01]  /*1c50*/  CS2R R78, SRZ ;  /* 0x00000000004e7805 */ /* 0x000fe2000001ff00 */
[----:B------:R-:W-:Y:S01]  /*1c60*/  IMAD.MOV.U32 R80, RZ, RZ, RZ ;  /* 0x000000ffff507224 */ /* 0x000fe200078e00ff */
[----:B------:R-:W-:Y:S06]  /*1c70*/  @!P0 BRA `(.L_x_23) ;  /* 0x0000000000888947 */ /* 0x000fec0003800000 */
[----:B------:R-:W-:Y:S02]  /*1c80*/  WARPGROUP.DEPBAR.LE gsb0, 0x0 ;  /* 0x00008000000079c5 */ /* 0x000fe40000010000 */
[----:B------:R-:W-:-:S01]  /*1c90*/  FADD R79, RZ, R24 ;  /* 0x00000018ff4f7221 */ /* 0x000fc20000000000 */
[----:B------:R-:W-:Y:S01]  /*1ca0*/  FADD R80, RZ, R25 ;  /* 0x00000019ff507221 */ /* 0x000fe20000000000 */
        /* <DEDUP_REMOVED lines=30> */
[----:B------:R-:W-:-:S06]  /*1e90*/  UMOV UR6, URZ ;  /* 0x0000003f00067c82 */ /* 0x000fcc0008000000 */
.L_x_23:
[----:B------:R-:W-:-:S04]  /*1ea0*/  UIADD3 UR16, UR5, 0x1, URZ ;  /* 0x0000000105107890 */ /* 0x000fc8000fffe03f */
[----:B------:R-:W-:-:S04]  /*1eb0*/  UISETP.NE.AND UP0, UPT, UR16, 0x25, UPT ;  /* 0x000000251000788c */ /* 0x000fc8000bf05270 */
[----:B------:R-:W-:Y:S02]  /*1ec0*/  USEL UR8, URZ, 0x1, UP0 ;  /* 0x000000013f087887 */ /* 0x000fe40008000000 */
[----:B------:R-:W-:Y:S02]  /*1ed0*/  USEL UR16, UR16, URZ, UP0 ;  /* 0x0000003f10107287 */ /* 0x000fe40008000000 */
[----:B------:R-:W-:-:S06]  /*1ee0*/  ULOP3.LUT UR8, UR4, UR8, URZ, 0x3c, !UPT ;  /* 0x0000000804087292 */ /* 0x000fcc000f8e3c3f */
[----:B------:R-:W-:Y:S01]  /*1ef0*/  IMAD.U32 R14, RZ, RZ, UR8 ;  /* 0x00000008ff0e7e24 */ /* 0x000fe2000f8e00ff */
[----:B------:R-:W-:-:S06]  /*1f00*/  UMOV UR8, 0x1 ;  /* 0x0000000100087882 */ /* 0x000fcc0000000000 */
.L_x_18:
[----:B------:R-:W-:-:S04]  /*1f10*/  UISETP.LT.AND UP0, UPT, UR9, 0x1, UPT ;  /* 0x000000010900788c */ /* 0x000fc8000bf01270 */
[----:B------:R-:W-:-:S04]  /*1f20*/  USEL UR12, UR9, 0x1, UP0 ;  /* 0x00000001090c7887 */ /* 0x000fc80008000000 */
[----:B------:R-:W-:-:S04]  /*1f30*/  UIADD3 UR12, UR9, -UR12, URZ ;  /* 0x8000000c090c7290 */ /* 0x000fc8000fffe03f */
[----:B------:R-:W-:-:S06]  /*1f40*/  UISETP.GE.AND UP0, UPT, UR12, 0x1, UPT ;  /* 0x000000010c00788c */ /* 0x000fcc000bf06270 */
[----:B------:R-:W-:-:S13]  /*1f50*/  PLOP3.LUT P0, PT, PT, PT, UP0, 0x80, 0x0 ;  /* 0x000000000000781c */ /* 0x000fda0003f0f008 */
[----:B------:R-:W-:Y:S05]  /*1f60*/  @!P0 BRA `(.L_x_24) ;  /* 0x0000000400748947 */ /* 0x000fea0003800000 */
[----:B01----:R-:W-:Y:S01]  /*1f70*/  IMAD.U32 R8, RZ, RZ, UR12 ;  /* 0x0000000cff087e24 */ /* 0x003fe2000f8e00ff */
[----:B------:R-:W-:Y:S01]  /*1f80*/  ULDC UR17, c[0x0][0x50c] ;  /* 0x0001430000117ab9 */ /* 0x000fe20000000800 */
[----:B------:R-:W-:-:S07]  /*1f90*/  IMAD.U32 R9, RZ, RZ, UR5 ;  /* 0x00000005ff097e24 */ /* 0x000fce000f8e00ff */
.L_x_32:
[----:B------:R-:W-:-:S13]  /*1fa0*/  ISETP.NE.AND P1, PT, R81, 0x3, PT ;  /* 0x000000035100780c */ /* 0x000fda0003f25270 */
[----:B------:R-:W-:Y:S05]  /*1fb0*/  @!P1 BRA `(.L_x_25) ;  /* 0x0000000000049947 */ /* 0x000fea0003800000 */
[----:B------:R-:W-:Y:S01]  /*1fc0*/  BPT.TRAP 0x1 ;  /* 0x000000040000795c */ /* 0x000fe20000300000 */
.L_x_25:
[----:B------:R-:W0:Y:S01]  /*1fd0*/  S2UR UR12, SR_CgaCtaId ;  /* 0x00000000000c79c3 */ /* 0x000e220000008800 */
[----:B------:R-:W-:Y:S01]  /*1fe0*/  UMOV UR10, 0x400 ;  /* 0x00000400000a7882 */ /* 0x000fe20000000000 */
[----:B------:R-:W-:Y:S01]  /*1ff0*/  SHF.L.U32 R10, R14, 0x1f, RZ ;  /* 0x0000001f0e0a7819 */ /* 0x000fe200000006ff */
[----:B0-----:R-:W-:-:S04]  /*2000*/  ULEA UR10, UR12, UR10, 0x18 ;  /* 0x0000000a0c0a7291 */ /* 0x001fc8000f8ec03f */
[----:B------:R-:W-:-:S09]  /*2010*/  ULEA UR12, UR16, UR10, 0x3 ;  /* 0x0000000a100c7291 */ /* 0x000fd2000f8e183f */
[----:B------:R0:W1:Y:S01]  /*2020*/  SYNCS.PHASECHK.TRANS64.TRYWAIT P0, [UR12], R10 ;  /* 0x0000000aff0075a7 */ /* 0x000062000800014c */
[----:B------:R-:W-:Y:S05]  /*2030*/  @!P1 BRA `(.L_x_26) ;  /* 0x0000000000049947 */ /* 0x000fea0003800000 */
[----:B------:R-:W-:Y:S01]  /*2040*/  BPT.TRAP 0x1 ;  /* 0x000000040000795c */ /* 0x000fe20000300000 */
.L_x_26:
[----:B-1----:R-:W-:Y:S05]  /*2050*/  @P0 BRA `(.L_x_27) ;  /* 0x0000000000080947 */ /* 0x002fea0003800000 */
[----:B------:R-:W1:Y:S02]  /*2060*/  SYNCS.PHASECHK.TRANS64.TRYWAIT P0, [UR12], R10 ;  /* 0x0000000aff0075a7 */ /* 0x000e64000800014c */
[----:B-1----:R-:W-:Y:S05]  /*2070*/  @!P0 BRA `(.L_x_28) ;  /* 0x0000006000488947 */ /* 0x002fea0003800000 */
.L_x_27:
[----:B------:R-:W-:Y:S01]  /*2080*/  UIADD3 UR12, UR10, 0x25300, URZ ;  /* 0x000253000a0c7890 */ /* 0x000fe2000fffe03f */
[----:B------:R-:W-:Y:S01]  /*2090*/  WARPGROUP.ARRIVE ;  /* 0x00000000000079c5 */ /* 0x000fe20000000000 */
[----:B------:R-:W-:Y:S02]  /*20a0*/  UISETP.NE.AND UP0, UPT, UR7, URZ, UPT ;  /* 0x0000003f0700728c */ /* 0x000fe4000bf05270 */
[----:B------:R-:W-:Y:S02]  /*20b0*/  USHF.R.U32.HI UR12, URZ, 0x4, UR12 ;  /* 0x000000043f0c7899 */ /* 0x000fe4000801160c */
[----:B------:R-:W-:Y:S02]  /*20c0*/  USEL UR8, UR8, URZ, !UP0 ;  /* 0x0000003f08087287 */ /* 0x000fe4000c000000 */
[----:B------:R-:W-:Y:S02]  /*20d0*/  ULOP3.LUT UR7, UR12, 0x3fff, URZ, 0xc0, !UPT ;  /* 0x00003fff0c077892 */ /* 0x000fe4000f8ec03f */
[----:B------:R-:W-:-:S02]  /*20e0*/  ULOP3.LUT UR12, UR11, 0x10000, URZ, 0xfc, !UPT ;  /* 0x000100000b0c7892 */ /* 0x000fc4000f8efc3f */
[----:B------:R-:W-:Y:S02]  /*20f0*/  ULOP3.LUT UR7, UR7, 0x10000, URZ, 0xfc, !UPT ;  /* 0x0001000007077892 */ /* 0x000fe4000f8efc3f */
[----:B------:R-:W-:Y:S02]  /*2100*/  UISETP.NE.U32.AND UP0, UPT, UR8, URZ, UPT ;  /* 0x0000003f0800728c */ /* 0x000fe4000bf05070 */
[----:B------:R-:W-:Y:S02]  /*2110*/  ULEA UR12, UR16, UR12, 0x8 ;  /* 0x0000000c100c7291 */ /* 0x000fe4000f8e403f */
[----:B------:R-:W-:Y:S01]  /*2120*/  ULEA UR14, UR16, UR7, 0x7 ;  /* 0x00000007100e7291 */ /* 0x000fe2000f8e383f */
[----:B------:R-:W-:Y:S01]  /*2130*/  UMOV UR13, 0xc0000010 ;  /* 0xc0000010000d7882 */ /* 0x000fe20000000000 */
[----:B------:R-:W-:Y:S01]  /*2140*/  UMOV UR15, 0xc0000010 ;  /* 0xc0000010000f7882 */ /* 0x000fe20000000000 */
[----:B------:R-:W-:-:S06]  /*2150*/  UIADD3 UR6, UR6, 0x1, URZ ;  /* 0x0000000106067890 */ /* 0x000fcc000fffe03f */
[----:B------:R-:W-:Y:S01]  /*2160*/  QGMMA.64x64x32.F32.E5M2.E5M2 R24, gdesc[UR12], R24, UP0, gsb0 ;  /* 0x00e000000c1879f3 */ /* 0x000fe2000b803818 */
[----:B------:R-:W-:-:S04]  /*2170*/  UISETP.NE.AND UP0, UPT, UR6, UR17, UPT ;  /* 0x000000110600728c */ /* 0x000fc8000bf05270 */
[----:B------:R-:W-:-:S06]  /*2180*/  USEL UR7, URZ, 0x1, UP0 ;  /* 0x000000013f077887 */ /* 0x000fcc0008000000 */
[----:B------:R-:W-:Y:S01]  /*2190*/  ISETP.NE.AND P0, PT, RZ, UR7, PT ;  /* 0x00000007ff007c0c */ /* 0x000fe2000bf05270 */
[----:B------:R-:W-:-:S12]  /*21a0*/  WARPGROUP.DEPBAR.LE gsb0, 0x1 ;  /* 0x00008000000079c5 */ /* 0x000fd80000010100 */
[----:B------:R-:W-:Y:S05]  /*21b0*/  @!P0 BRA `(.L_x_29) ;  /* 0x0000000000888947 */ /* 0x000fea0003800000 */
[----:B------:R-:W-:Y:S02]  /*21c0*/  WARPGROUP.DEPBAR.LE gsb0, 0x0 ;  /* 0x00008000000079c5 */ /* 0x000fe40000010000 */
[----:B------:R-:W-:-:S01]  /*21d0*/  FADD R79, R24, R79 ;  /* 0x0000004f184f7221 */ /* 0x000fc20000000000 */
[----:B------:R-:W-:Y:S01]  /*21e0*/  FADD R80, R25, R80 ;  /* 0x0000005019507221 */ /* 0x000fe20000000000 */
        /* <DEDUP_REMOVED lines=30> */
[----:B------:R-:W-:-:S06]  /*23d0*/  UMOV UR6, URZ ;  /* 0x0000003f00067c82 */ /* 0x000fcc0008000000 */
.L_x_29:
[----:B------:R-:W-:Y:S05]  /*23e0*/  @!P1 BRA `(.L_x_30) ;  /* 0x0000000000049947 */ /* 0x000fea0003800000 */
[----:B------:R-:W-:Y:S01]  /*23f0*/  BPT.TRAP 0x1 ;  /* 0x000000040000795c */ /* 0x000fe20000300000 */
.L_x_30:
[----:B------:R-:W-:-:S13]  /*2400*/  ISETP.NE.AND P0, PT, R6, RZ, PT ;  /* 0x000000ff0600720c */ /* 0x000fda0003f05270 */
[----:B01----:R-:W-:-:S05]  /*2410*/  @P0 LEA R10, R9, UR10, 0x3 ;  /* 0x0000000a090a0c11 */ /* 0x003fca000f8e18ff */
[----:B------:R-:W-:-:S05]  /*2420*/  @P0 VIADD R10, R10, 0x128 ;  /* 0x000001280a0a0836 */ /* 0x000fca0000000000 */
[----:B------:R-:W-:-:S04]  /*2430*/  @P0 PRMT R10, R3, 0x654, R10 ;  /* 0x00000654030a0816 */ /* 0x000fc8000000000a */
[----:B------:R0:W-:Y:S01]  /*2440*/  @P0 SYNCS.ARRIVE.TRANS64.RED.A1T0 RZ, [R10+URZ], RZ ;  /* 0x000000ff0aff09a7 */ /* 0x0001e2000810043f */
[----:B------:R-:W-:-:S13]  /*2450*/  ISETP.GT.U32.AND P0, PT, R2, 0x1, PT ;  /* 0x000000010200780c */ /* 0x000fda0003f04070 */
[----:B0-----:R-:W-:Y:S05]  /*2460*/  @P0 BRA `(.L_x_31) ;  /* 0x0000000000040947 */ /* 0x001fea0003800000 */
[----:B------:R-:W-:Y:S01]  /*2470*/  BPT.TRAP 0x1 ;  /* 0x000000040000795c */ /* 0x000fe20000300000 */
.L_x_31:
[----:B------:R-:W-:Y:S01]  /*2480*/  UIADD3 UR16, UR16, 0x1, URZ ;  /* 0x0000000110107890 */ /* 0x000fe2000fffe03f */
[C---:B------:R-:W-:Y:S01]  /*2490*/  ISETP.GT.AND P1, PT, R8.reuse, 0x1, PT ;  /* 0x000000010800780c */ /* 0x040fe20003f24270 */
[----:B------:R-:W-:Y:S02]  /*24a0*/  VIADD R9, R9, 0x1 ;  /* 0x0000000109097836 */ /* 0x000fe40000000000 */
[----:B------:R-:W-:Y:S01]  /*24b0*/  UISETP.NE.AND UP0, UPT, UR16, 0x25, UPT ;  /* 0x000000251000788c */ /* 0x000fe2000bf05270 */
[----:B------:R-:W-:Y:S02]  /*24c0*/  VIADD R8, R8, 0xffffffff ;  /* 0xffffffff08087836 */ /* 0x000fe40000000000 */
[C---:B------:R-:W-:Y:S01]  /*24d0*/  ISETP.NE.AND P0, PT, R9.reuse, 0x25, PT ;  /* 0x000000250900780c */ /* 0x040fe20003f05270 */
[----:B------:R-:W-:Y:S02]  /*24e0*/  USEL UR8, URZ, 0x1, UP0 ;  /* 0x000000013f087887 */ /* 0x000fe40008000000 */
[----:B------:R-:W-:Y:S01]  /*24f0*/  USEL UR16, UR16, URZ, UP0 ;  /* 0x0000003f10107287 */ /* 0x000fe20008000000 */
[----:B------:R-:W-:-:S03]  /*2500*/  SEL R9, R9, RZ, P0 ;  /* 0x000000ff09097207 */ /* 0x000fc60000000000 */
[----:B------:R-:W-:Y:S01]  /*2510*/  LOP3.LUT R14, R14, UR8, RZ, 0x3c, !PT ;  /* 0x000000080e0e7c12 */ /* 0x000fe2000f8e3cff */
[----:B------:R-:W-:Y:S01]  /*2520*/  UMOV UR8, 0x1 ;  /* 0x0000000100087882 */ /* 0x000fe20000000000 */
[----:B------:R-:W-:Y:S06]  /*2530*/  @P1 BRA `(.L_x_32) ;  /* 0xfffffff800981947 */ /* 0x000fec000383ffff */
.L_x_24:
[----:B------:R-:W-:Y:S01]  /*2540*/  UISETP.NE.AND UP0, UPT, UR6, URZ, UPT ;  /* 0x0000003f0600728c */ /* 0x000fe2000bf05270 */
[----:B01----:R-:W0:Y:S03]  /*2550*/  LDC R8, c[0x0][0x28c] ;  /* 0x0000a300ff087b82 */ /* 0x003e260000000800 */
[----:B------:R-:W-:-:S06]  /*2560*/  USEL UR6, URZ, 0x1, !UP0 ;  /* 0x000000013f067887 */ /* 0x000fcc000c000000 */
[----:B------:R-:W-:Y:S02]  /*2570*/  ISETP.NE.AND P0, PT, RZ, UR6, PT ;  /* 0x00000006ff007c0c */ /* 0x000fe4000bf05270 */
[----:B0-----:R-:W-:-:S11]  /*2580*/  ISETP.GE.AND P1, PT, R8, 0x1, PT ;  /* 0x000000010800780c */ /* 0x001fd60003f26270 */
[----:B------:R-:W-:Y:S05]  /*2590*/  @!P0 BRA `(.L_x_33) ;  /* 0x0000000000848947 */ /* 0x000fea0003800000 */
[----:B------:R-:W-:Y:S02]  /*25a0*/  WARPGROUP.DEPBAR.LE gsb0, 0x0 ;  /* 0x00008000000079c5 */ /* 0x000fe40000010000 */
[----:B------:R-:W-:Y:S01]  /*25b0*/  FADD R79, R24, R79 ;  /* 0x0000004f184f7221 */ /* 0x000fe20000000000 */
        /* <DEDUP_REMOVED lines=30> */
[----:B------:R-:W-:-:S07]  /*27a0*/  FADD R16, R16, R55 ;  /* 0x0000003710107221 */ /* 0x000fce0000000000 */
.L_x_33:
[----:B------:R-:W-:Y:S02]  /*27b0*/  WARPGROUP.DEPBAR.LE gsb0, 0x0 ;  /* 0x00008000000079c5 */ /* 0x000fe40000010000 */
[----:B------:R-:W-:Y:S05]  /*27c0*/  @!P1 BRA `(.L_x_34) ;  /* 0x00000000005c9947 */ /* 0x000fea0003800000 */
[----:B------:R-:W-:-:S13]  /*27d0*/  ISETP.NE.AND P0, PT, R81, 0x3, PT ;  /* 0x000000035100780c */ /* 0x000fda0003f05270 */
[----:B------:R-:W-:Y:S05]  /*27e0*/  @!P0 BRA `(.L_x_35) ;  /* 0x0000000000048947 */ /* 0x000fea0003800000 */
[----:B------:R-:W-:Y:S01]  /*27f0*/  BPT.TRAP 0x1 ;  /* 0x000000040000795c */ /* 0x000fe20000300000 */
.L_x_35:
[----:B------:R-:W-:Y:S01]  /*2800*/  ISETP.NE.AND P0, PT, R6, RZ, PT ;  /* 0x000000ff0600720c */ /* 0x000fe20003f05270 */
[----:B------:R-:W-:Y:S01]  /*2810*/  BSSY B0, `(.L_x_36) ;  /* 0x0000010000007945 */ /* 0x000fe20003800000 */
[----:B------:R-:W-:-:S11]  /*2820*/  ISETP.GT.U32.AND P1, PT, R2, 0x1, PT ;  /* 0x000000010200780c */ /* 0x000fd60003f24070 */
[----:B------:R-:W-:Y:S05]  /*2830*/  @!P0 BRA `(.L_x_37) ;  /* 0x0000000000348947 */ /* 0x000fea0003800000 */
[----:B------:R-:W-:-:S04]  /*2840*/  UISETP.LT.AND UP0, UPT, UR9, 0x1, UPT ;  /* 0x000000010900788c */ /* 0x000fc8000bf01270 */
[----:B------:R-:W-:-:S04]  /*2850*/  USEL UR8, UR9, 0x1, UP0 ;  /* 0x0000000109087887 */ /* 0x000fc80008000000 */
[----:B------:R-:W-:-:S04]  /*2860*/  UIADD3 UR8, UR5, UR9, -UR8 ;  /* 0x0000000905087290 */ /* 0x000fc8000fffe808 */
[----:B------:R-:W-:-:S04]  /*2870*/  UIMAD.WIDE.U32 UR6, UR8, -0x45306eb3, URZ ;  /* 0xbacf914d080678a5 */ /* 0x000fc8000f8e003f */
[----:B------:R-:W-:-:S04]  /*2880*/  UIADD3 UR6, UR8, -UR7, URZ ;  /* 0x8000000708067290 */ /* 0x000fc8000fffe03f */
[----:B------:R-:W-:-:S04]  /*2890*/  ULEA.HI UR6, UR6, UR7, URZ, 0x1f ;  /* 0x0000000706067291 */ /* 0x000fc8000f8ff83f */
[----:B------:R-:W-:-:S04]  /*28a0*/  USHF.R.U32.HI UR6, URZ, 0x5, UR6 ;  /* 0x000000053f067899 */ /* 0x000fc80008011606 */
[----:B------:R-:W-:-:S04]  /*28b0*/  UIMAD UR6, UR6, -0x25, UR8 ;  /* 0xffffffdb060678a4 */ /* 0x000fc8000f8e0208 */
[----:B------:R-:W-:-:S04]  /*28c0*/  ULEA UR6, UR6, UR10, 0x3 ;  /* 0x0000000a06067291 */ /* 0x000fc8000f8e183f */
[----:B------:R-:W-:-:S06]  /*28d0*/  UIADD3 UR6, UR6, 0x128, URZ ;  /* 0x0000012806067890 */ /* 0x000fcc000fffe03f */
[----:B------:R-:W-:-:S05]  /*28e0*/  IMAD.U32 R8, RZ, RZ, UR6 ;  /* 0x00000006ff087e24 */ /* 0x000fca000f8e00ff */
[----:B------:R-:W-:-:S04]  /*28f0*/  PRMT R8, R3, 0x654, R8 ;  /* 0x0000065403087816 */ /* 0x000fc80000000008 */
[----:B------:R0:W-:Y:S03]  /*2900*/  SYNCS.ARRIVE.TRANS64.RED.A1T0 RZ, [R8+URZ], RZ ;  /* 0x000000ff08ff79a7 */ /* 0x0001e6000810043f */
.L_x_37:
[----:B------:R-:W-:Y:S05]  /*2910*/  BSYNC B0 ;  /* 0x0000000000007941 */ /* 0x000fea0003800000 */
.L_x_36:
[----:B------:R-:W-:Y:S05]  /*2920*/  @P1 BRA `(.L_x_34) ;  /* 0x0000000000041947 */ /* 0x000fea0003800000 */
[----:B------:R-:W-:Y:S01]  /*2930*/  BPT.TRAP 0x1 ;  /* 0x000000040000795c */ /* 0x000fe20000300000 */
.L_x_34:
[----:B------:R-:W1:Y:S01]  /*2940*/  LDC R14, c[0x0][0x288] ;  /* 0x0000a200ff0e7b82 */ /* 0x000e620000000800 */
[--C-:B0-----:R-:W-:Y:S01]  /*2950*/  SHF.R.U32.HI R8, RZ, 0x2, R0.reuse ;  /* 0x00000002ff087819 */ /* 0x101fe20000011600 */
[----:B------:R-:W-:Y:S01]  /*2960*/  UIADD3 UR8, UR9, UR5, URZ ;  /* 0x0000000509087290 */ /* 0x000fe2000fffe03f */
[----:B------:R-:W-:Y:S01]  /*2970*/  LOP3.LUT R10, R0, 0x60, RZ, 0xc0, !PT ;  /* 0x00000060000a7812 */ /* 0x000fe200078ec0ff */
[----:B------:R-:W-:Y:S01]  /*2980*/  ULDC UR12, c[0x0][0x284] ;  /* 0x0000a100000c7ab9 */ /* 0x000fe20000000800 */
[----:B------:R-:W-:Y:S01]  /*2990*/  SHF.R.U32.HI R11, RZ, 0x7, R0 ;  /* 0x00000007ff0b7819 */ /* 0x000fe20000011600 */
[----:B------:R-:W-:Y:S01]  /*29a0*/  UISETP.GT.U32.AND UP0, UPT, UR8, 0x24, UPT ;  /* 0x000000240800788c */ /* 0x000fe2000bf04070 */
[----:B------:R-:W-:Y:S01]  /*29b0*/  LOP3.LUT R9, R8, 0x7, RZ, 0xc0, !PT ;  /* 0x0000000708097812 */ /* 0x000fe200078ec0ff */
[----:B------:R-:W-:Y:S01]  /*29c0*/  UIMAD.WIDE.U32 UR6, UR8, -0x45306eb3, URZ ;  /* 0xbacf914d080678a5 */ /* 0x000fe2000f8e003f */
[----:B------:R-:W-:Y:S01]  /*29d0*/  SHF.R.U32.HI R10, RZ, 0x1, R10 ;  /* 0x00000001ff0a7819 */ /* 0x000fe2000001160a */
[----:B------:R-:W-:Y:S01]  /*29e0*/  UISETP.LT.U32.AND UP0, UPT, UR9, 0x25, UP0 ;  /* 0x000000250900788c */ /* 0x000fe20008701070 */
[----:B------:R-:W-:Y:S01]  /*29f0*/  LOP3.LUT R8, R11, 0x1, RZ, 0xc0, !PT ;  /* 0x000000010b087812 */ /* 0x000fe200078ec0ff */
[----:B------:R-:W-:Y:S01]  /*2a00*/  UIADD3 UR5, UR8, -UR7, URZ ;  /* 0x8000000708057290 */ /* 0x000fe2000fffe03f */
[----:B------:R-:W-:Y:S01]  /*2a10*/  IADD3 R25, RZ, -R10, -R9 ;  /* 0x8000000aff197210 */ /* 0x000fe20007ffe809 */
[----:B------:R-:W-:Y:S01]  /*2a20*/  UISETP.GE.U32.AND UP1, UPT, UR9, 0x25, UPT ;  /* 0x000000250900788c */ /* 0x000fe2000bf26070 */
[----:B------:R-:W-:Y:S01]  /*2a30*/  SHF.R.S32.HI R32, RZ, 0x1f, R73 ;  /* 0x0000001fff207819 */ /* 0x000fe20000011449 */
[C---:B------:R-:W-:Y:S01]  /*2a40*/  IMAD.SHL.U32 R24, R8.reuse, 0x40, RZ ;  /* 0x0000004008187824 */ /* 0x040fe200078e00ff */
[----:B------:R-:W-:Y:S01]  /*2a50*/  USEL UR6, URZ, 0x1, !UP0 ;  /* 0x000000013f067887 */ /* 0x000fe2000c000000 */
[----:B------:R-:W-:Y:S01]  /*2a60*/  IMAD R27, R8, -0x40, R25 ;  /* 0xffffffc0081b7824 */ /* 0x000fe200078e0219 */
[----:B------:R-:W-:Y:S01]  /*2a70*/  LOP3.LUT R8, R0, 0x3, RZ, 0xc0, !PT ;  /* 0x0000000300087812 */ /* 0x000fe200078ec0ff */
[----:B------:R-:W-:Y:S01]  /*2a80*/  IMAD.SHL.U32 R25, R15, 0x40, RZ ;  /* 0x000000400f197824 */ /* 0x000fe200078e00ff */
[----:B------:R-:W-:Y:S01]  /*2a90*/  LOP3.LUT R11, R24, 0x40, R9, 0xe2, !PT ;  /* 0x00000040180b7812 */ /* 0x000fe200078ee209 */
[----:B------:R-:W-:Y:S01]  /*2aa0*/  IMAD.SHL.U32 R24, R71, 0x80, RZ ;  /* 0x0000008047187824 */ /* 0x000fe200078e00ff */
[----:B------:R-:W-:Y:S01]  /*2ab0*/  ULEA.HI UR5, UR5, UR7, URZ, 0x1f ;  /* 0x0000000705057291 */ /* 0x000fe2000f8ff83f */
[----:B-1----:R-:W-:Y:S01]  /*2ac0*/  IMAD R28, R8, -0x2, R14 ;  /* 0xfffffffe081c7824 */ /* 0x002fe200078e020e */
[C---:B------:R-:W-:Y:S01]  /*2ad0*/  ISETP.GE.AND P0, PT, R25.reuse, R14, PT ;  /* 0x0000000e1900720c */ /* 0x040fe20003f06270 */
[----:B------:R-:W-:Y:S01]  /*2ae0*/  IMAD.SHL.U32 R14, R0, 0x2, RZ ;  /* 0x00000002000e7824 */ /* 0x000fe200078e00ff */
[----:B------:R-:W-:Y:S01]  /*2af0*/  ULDC.64 UR10, c[0x0][0x5d0] ;  /* 0x00017400000a7ab9 */ /* 0x000fe20000000a00 */
[----:B------:R-:W-:Y:S01]  /*2b00*/  ULOP3.LUT UR4, UR4, UR6, URZ, 0x3c, !UPT ;  /* 0x0000000604047292 */ /* 0x000fe2000f8e3c3f */
[----:B------:R-:W-:Y:S01]  /*2b10*/  ISETP.GE.OR P0, PT, R24, UR12, P0 ;  /* 0x0000000c18007c0c */ /* 0x000fe20008706670 */
[----:B------:R-:W-:Y:S01]  /*2b20*/  IMAD R8, R32, UR10, RZ ;  /* 0x0000000a20087c24 */ /* 0x000fe2000f8e02ff */
[----:B------:R-:W-:Y:S01]  /*2b30*/  LOP3.LUT R14, R25, 0x6, R14, 0xf8, !PT ;  /* 0x00000006190e7812 */ /* 0x000fe200078ef80e */
[----:B------:R-:W-:Y:S01]  /*2b40*/  USHF.R.U32.HI UR5, URZ, 0x5, UR5 ;  /* 0x000000053f057899 */ /* 0x000fe20008011605 */
[----:B------:R-:W-:Y:S01]  /*2b50*/  IMAD.WIDE R30, R71, 0x80, RZ ;  /* 0x00000080471e7825 */ /* 0x000fe200078e02ff */
[----:B------:R-:W-:-:S02]  /*2b60*/  IADD3 R27, -R24, UR12, R27 ;  /* 0x0000000c181b7c10 */ /* 0x000fc4000fffe11b */
[----:B------:R-:W-:Y:S01]  /*2b70*/  SHF.R.S32.HI R15, RZ, 0x1f, R14 ;  /* 0x0000001fff0f7819 */ /* 0x000fe2000001140e */
[C---:B------:R-:W-:Y:S01]  /*2b80*/  IMAD R29, R73.reuse, UR11, R8 ;  /* 0x0000000b491d7c24 */ /* 0x040fe2000f8e0208 */
[----:B------:R-:W-:Y:S01]  /*2b90*/  @UP1 ULOP3.LUT UR4, UR4, 0x1, UR5, 0x78, !UPT ;  /* 0x0000000104041892 */ /* 0x000fe2000f8e7805 */
[----:B------:R-:W-:Y:S01]  /*2ba0*/  LOP3.LUT R33, R30, R11, R10, 0xfe, !PT ;  /* 0x0000000b1e217212 */ /* 0x000fe200078efe0a */
[----:B------:R-:W-:Y:S01]  /*2bb0*/  UIMAD UR5, UR5, -0x25, UR8 ;  /* 0xffffffdb050578a4 */ /* 0x000fe2000f8e0208 */
[----:B------:R-:W-:-:S04]  /*2bc0*/  IMAD.WIDE.U32 R8, R73, UR10, R14 ;  /* 0x0000000a49087c25 */ /* 0x000fc8000f8e000e */
[----:B------:R-:W-:Y:S02]  /*2bd0*/  IMAD.IADD R9, R9, 0x1, R29 ;  /* 0x0000000109097824 */ /* 0x000fe400078e021d */
[----:B------:R-:W-:Y:S02]  /*2be0*/  IMAD.IADD R28, R28, 0x1, -R25 ;  /* 0x000000011c1c7824 */ /* 0x000fe400078e0a19 */
[----:B------:R-:W-:Y:S01]  /*2bf0*/  IMAD.MOV.U32 R26, RZ, RZ, -0x1 ;  /* 0xffffffffff1a7424 */ /* 0x000fe200078e00ff */
[----:B------:R-:W-:Y:S06]  /*2c00*/  @P0 BRA `(.L_x_38) ;  /* 0x0000002400940947 */ /* 0x000fec0003800000 */
[----:B------:R-:W0:Y:S01]  /*2c10*/  LDC.64 R24, c[0x0][0x5c8] ;  /* 0x00017200ff187b82 */ /* 0x000e220000000a00 */
[----:B------:R-:W-:Y:S01]  /*2c20*/  ULDC.64 UR6, c[0x0][0x5c0] ;  /* 0x0001700000067ab9 */ /* 0x000fe20000000a00 */
[----:B------:R-:W-:Y:S01]  /*2c30*/  BSSY B0, `(.L_x_38) ;  /* 0x0000262000007945 */ /* 0x000fe20003800000 */
[-C--:B0-----:R-:W-:Y:S02]  /*2c40*/  IMAD R10, R31, R24.reuse, RZ ;  /* 0x000000181f0a7224 */ /* 0x081fe400078e02ff */
[----:B------:R-:W-:-:S04]  /*2c50*/  IMAD.WIDE.U32 R8, R33, R24, R8 ;  /* 0x0000001821087225 */ /* 0x000fc800078e0008 */
[----:B------:R-:W-:Y:S01]  /*2c60*/  IMAD R11, R33, R25, R10 ;  /* 0x00000019210b7224 */ /* 0x000fe200078e020a */
[----:B------:R-:W-:Y:S02]  /*2c70*/  LEA R10, P0, R24, R8, 0x3 ;  /* 0x00000008180a7211 */ /* 0x000fe400078018ff */
[----:B------:R-:W-:Y:S01]  /*2c80*/  IADD3 R8, P1, R8, UR6, RZ ;  /* 0x0000000608087c10 */ /* 0x000fe2000ff3e0ff */
[----:B------:R-:W-:Y:S01]  /*2c90*/  IMAD.IADD R9, R9, 0x1, R11 ;  /* 0x0000000109097824 */ /* 0x000fe200078e020b */
[----:B------:R-:W-:-:S04]  /*2ca0*/  IADD3 R10, P2, R10, UR6, RZ ;  /* 0x000000060a0a7c10 */ /* 0x000fc8000ff5e0ff */
[----:B------:R-:W-:Y:S02]  /*2cb0*/  LEA.HI.X R11, R24, R9, R25, 0x3, P0 ;  /* 0x00000009180b7211 */ /* 0x000fe400000f1c19 */
[----:B----45:R-:W-:Y:S02]  /*2cc0*/  FSETP.NEU.AND P0, PT, R12, RZ, PT ;  /* 0x000000ff0c00720b */ /* 0x030fe40003f0d000 */
[----:B------:R-:W-:Y:S02]  /*2cd0*/  IADD3.X R9, R9, UR7, RZ, P1, !PT ;  /* 0x0000000709097c10 */ /* 0x000fe40008ffe4ff */
[----:B------:R-:W-:-:S09]  /*2ce0*/  IADD3.X R11, R11, UR7, RZ, P2, !PT ;  /* 0x000000070b0b7c10 */ /* 0x000fd200097fe4ff */
[----:B------:R-:W-:Y:S05]  /*2cf0*/  @!P0 BRA `(.L_x_39) ;  /* 0x0000001c00148947 */ /* 0x000fea0003800000 */
[----:B------:R-:W-:Y:S01]  /*2d00*/  ULDC.64 UR6, c[0x0][0x5b8] ;  /* 0x00016e0000067ab9 */ /* 0x000fe20000000a00 */
[----:B------:R-:W-:Y:S01]  /*2d10*/  ISETP.GE.AND P0, PT, R28, 0x1, PT ;  /* 0x000000011c00780c */ /* 0x000fe20003f06270 */
[----:B------:R-:W-:Y:S01]  /*2d20*/  IMAD R32, R32, UR6, RZ ;  /* 0x0000000620207c24 */ /* 0x000fe2000f8e02ff */
[----:B------:R-:W-:Y:S01]  /*2d30*/  ULDC.64 UR10, c[0x0][0x5a8] ;  /* 0x00016a00000a7ab9 */ /* 0x000fe20000000a00 */
[----:B------:R-:W-:Y:S01]  /*2d40*/  IMAD.WIDE.U32 R24, R73, UR6, R14 ;  /* 0x0000000649187c25 */ /* 0x000fe2000f8e000e */
[----:B------:R-:W-:Y:S01]  /*2d50*/  ISETP.LT.OR P3, PT, R27, 0x1, !P0 ;  /* 0x000000011b00780c */ /* 0x000fe20004761670 */
[----:B------:R-:W-:Y:S02]  /*2d60*/  BSSY B1, `(.L_x_40) ;  /* 0x000000c000017945 */ /* 0x000fe40003800000 */
[----:B------:R-:W-:Y:S01]  /*2d70*/  IMAD R73, R73, UR7, R32 ;  /* 0x0000000749497c24 */ /* 0x000fe2000f8e0220 */
[----:B------:R-:W-:Y:S02]  /*2d80*/  ULDC.64 UR6, c[0x0][0x5b0] ;  /* 0x00016c0000067ab9 */ /* 0x000fe40000000a00 */
[----:B------:R-:W-:-:S02]  /*2d90*/  IMAD R29, R31, UR6, RZ ;  /* 0x000000061f1d7c24 */ /* 0x000fc4000f8e02ff */
[----:B------:R-:W-:Y:S02]  /*2da0*/  IMAD.IADD R25, R25, 0x1, R73 ;  /* 0x0000000119197824 */ /* 0x000fe400078e0249 */
[C---:B------:R-:W-:Y:S02]  /*2db0*/  IMAD R29, R33.reuse, UR7, R29 ;  /* 0x00000007211d7c24 */ /* 0x040fe4000f8e021d */
[----:B------:R-:W-:-:S03]  /*2dc0*/  IMAD.WIDE.U32 R14, R33, UR6, R24 ;  /* 0x00000006210e7c25 */ /* 0x000fc6000f8e0018 */
[----:B------:R-:W-:-:S04]  /*2dd0*/  IADD3 R14, P1, R14, UR10, RZ ;  /* 0x0000000a0e0e7c10 */ /* 0x000fc8000ff3e0ff */
[--C-:B------:R-:W-:Y:S02]  /*2de0*/  IADD3.X R15, R15, UR11, R29.reuse, P1, !PT ;  /* 0x0000000b0f0f7c10 */ /* 0x100fe40008ffe41d */
[----:B------:R-:W-:Y:S01]  /*2df0*/  PRMT R29, RZ, 0x7610, R29 ;  /* 0x00007610ff1d7816 */ /* 0x000fe2000000001d */
[----:B------:R-:W-:Y:S06]  /*2e00*/  @P3 BRA `(.L_x_41) ;  /* 0x0000000000043947 */ /* 0x000fec0003800000 */
[----:B------:R0:W5:Y:S02]  /*2e10*/  LDG.E.U8 R29, desc[UR18][R14.64] ;  /* 0x000000120e1d7981 */ /* 0x000164000c1e1100 */
.L_x_41:
[----:B------:R-:W-:Y:S05]  /*2e20*/  BSYNC B1 ;  /* 0x0000000000017941 */ /* 0x000fea0003800000 */
.L_x_40:
[----:B-----5:R-:W-:Y:S01]  /*2e30*/  LOP3.LUT R29, R29, 0xff, RZ, 0xc0, !PT ;  /* 0x000000ff1d1d7812 */ /* 0x020fe200078ec0ff */
[----:B------:R-:W-:Y:S01]  /*2e40*/  BSSY B1, `(.L_x_42) ;  /* 0x000000c000017945 */ /* 0x000fe20003800000 */
[----:B------:R-:W-:Y:S02]  /*2e50*/  ISETP.GE.AND P1, PT, R28, 0x2, PT ;  /* 0x000000021c00780c */ /* 0x000fe40003f26270 */
[----:B------:R-:W-:Y:S02]  /*2e60*/  F2FP.F16.E5M2.UNPACK_B R29, R29 ;  /* 0x0000001dff1d723e */ /* 0x000fe400020004ff */
[----:B------:R-:W-:-:S03]  /*2e70*/  ISETP.LT.OR P2, PT, R27, 0x1, !P1 ;  /* 0x000000011b00780c */ /* 0x000fc60004f41670 */
[----:B------:R-:W-:-:S05]  /*2e80*/  HADD2.F32 R29, -RZ, R29.H0_H0 ;  /* 0x2000001dff1d7230 */ /* 0x000fca0000004100 */
[----:B------:R-:W-:Y:S01]  /*2e90*/  FMUL R32, R29, R12 ;  /* 0x0000000c1d207220 */ /* 0x000fe20000400000 */
[----:B------:R-:W-:-:S03]  /*2ea0*/  PRMT R29, RZ, 0x7610, R29 ;  /* 0x00007610ff1d7816 */ /* 0x000fc6000000001d */
[----:B--2---:R-:W-:-:S05]  /*2eb0*/  FFMA R32, R79, R7, R32 ;  /* 0x000000074f207223 */ /* 0x004fca0000000020 */
[----:B------:R-:W-:-:S05]  /*2ec0*/  F2FP.SATFINITE.E5M2.F32.PACK_AB_MERGE_C R35, RZ, R32, RZ ;  /* 0x00000020ff23723e */ /* 0x000fca00048060ff */
[----:B------:R1:W-:Y:S01]  /*2ed0*/  @!P3 STG.E.U8 desc[UR18][R8.64], R35 ;  /* 0x000000230800b986 */ /* 0x0003e2000c101112 */
[----:B------:R-:W-:Y:S05]  /*2ee0*/  @P2 BRA `(.L_x_43) ;  /* 0x0000000000042947 */ /* 0x000fea0003800000 */
[----:B------:R2:W5:Y:S02]  /*2ef0*/  LDG.E.U8 R29, desc[UR18][R14.64+0x1] ;  /* 0x000001120e1d7981 */ /* 0x000564000c1e1100 */
.L_x_43:
[----:B------:R-:W-:Y:S05]  /*2f00*/  BSYNC B1 ;  /* 0x0000000000017941 */ /* 0x000fea0003800000 */
.L_x_42:
[----:B-----5:R-:W-:Y:S01]  /*2f10*/  LOP3.LUT R29, R29, 0xff, RZ, 0xc0, !PT ;  /* 0x000000ff1d1d7812 */ /* 0x020fe200078ec0ff */
[----:B------:R-:W-:Y:S01]  /*2f20*/  BSSY B1, `(.L_x_44) ;  /* 0x0000012000017945 */ /* 0x000fe20003800000 */
[----:B------:R-:W-:Y:S02]  /*2f30*/  IADD3 R33, P3, R33, 0x8, RZ ;  /* 0x0000000821217810 */ /* 0x000fe40007f7e0ff */
[----:B------:R-:W-:Y:S02]  /*2f40*/  F2FP.F16.E5M2.UNPACK_B R29, R29 ;  /* 0x0000001dff1d723e */ /* 0x000fe400020004ff */
[----:B------:R-:W-:Y:S01]  /*2f50*/  ISETP.LT.OR P0, PT, R27, 0x9, !P0 ;  /* 0x000000091b00780c */ /* 0x000fe20004701670 */
[----:B------:R-:W-:Y:S02]  /*2f60*/  IMAD.X R30, RZ, RZ, R31, P3 ;  /* 0x000000ffff1e7224 */ /* 0x000fe400018e061f */
[----:B------:R-:W-:Y:S02]  /*2f70*/  HADD2.F32 R29, -RZ, R29.H0_H0 ;  /* 0x2000001dff1d7230 */ /* 0x000fe40000004100 */
[----:B------:R-:W-:-:S02]  /*2f80*/  IMAD R30, R30, UR6, RZ ;  /* 0x000000061e1e7c24 */ /* 0x000fc4000f8e02ff */
[----:B------:R-:W-:-:S04]  /*2f90*/  IMAD.WIDE.U32 R24, R33, UR6, R24 ;  /* 0x0000000621187c25 */ /* 0x000fc8000f8e0018 */
[----:B------:R-:W-:Y:S01]  /*2fa0*/  FMUL R29, R29, R12 ;  /* 0x0000000c1d1d7220 */ /* 0x000fe20000400000 */
[----:B------:R-:W-:-:S03]  /*2fb0*/  IMAD R33, R33, UR7, R30 ;  /* 0x0000000721217c24 */ /* 0x000fc6000f8e021e */
[----:B------:R-:W-:Y:S01]  /*2fc0*/  FFMA R29, R80, R7, R29 ;  /* 0x00000007501d7223 */ /* 0x000fe2000000001d */
[----:B------:R-:W-:-:S04]  /*2fd0*/  IADD3 R24, P3, R24, UR10, RZ ;  /* 0x0000000a18187c10 */ /* 0x000fc8000ff7e0ff */
[----:B------:R-:W-:Y:S02]  /*2fe0*/  F2FP.SATFINITE.E5M2.F32.PACK_AB_MERGE_C R31, RZ, R29, RZ ;  /* 0x0000001dff1f723e */ /* 0x000fe400048060ff */
[----:B------:R-:W-:Y:S02]  /*2ff0*/  IADD3.X R25, R25, UR11, R33, P3, !PT ;  /* 0x0000000b19197c10 */ /* 0x000fe40009ffe421 */
[----:B------:R-:W-:Y:S01]  /*3000*/  PRMT R29, RZ, 0x7610, R29 ;  /* 0x00007610ff1d7816 */ /* 0x000fe2000000001d */
[----:B------:R3:W-:Y:S01]  /*3010*/  @!P2 STG.E.U8 desc[UR18][R8.64+0x1], R31 ;  /* 0x0000011f0800a986 */ /* 0x0007e2000c101112 */
[----:B------:R-:W-:Y:S05]  /*3020*/  @P0 BRA `(.L_x_45) ;  /* 0x0000000000040947 */ /* 0x000fea0003800000 */
[----:B------:R4:W5:Y:S02]  /*3030*/  LDG.E.U8 R29, desc[UR18][R24.64] ;  /* 0x00000012181d7981 */ /* 0x000964000c1e1100 */
.L_x_45:
[----:B------:R-:W-:Y:S05]  /*3040*/  BSYNC B1 ;  /* 0x0000000000017941 */ /* 0x000fea0003800000 */
.L_x_44:
[----:B-----5:R-:W-:Y:S01]  /*3050*/  LOP3.LUT R29, R29, 0xff, RZ, 0xc0, !PT ;  /* 0x000000ff1d1d7812 */ /* 0x020fe200078ec0ff */
[----:B------:R-:W-:Y:S01]  /*3060*/  BSSY B1, `(.L_x_46) ;  /* 0x000000b000017945 */ /* 0x000fe20003800000 */
[----:B------:R-:W-:Y:S02]  /*3070*/  ISETP.LT.OR P1, PT, R27, 0x9, !P1 ;  /* 0x000000091b00780c */ /* 0x000fe40004f21670 */
[----:B------:R-:W-:-:S05]  /*3080*/  F2FP.F16.E5M2.UNPACK_B R29, R29 ;  /* 0x0000001dff1d723e */ /* 0x000fca00020004ff */
[----:B------:R-:W-:-:S05]  /*3090*/  HADD2.F32 R29, -RZ, R29.H0_H0 ;  /* 0x2000001dff1d7230 */ /* 0x000fca0000004100 */
[----:B------:R-:W-:Y:S01]  /*30a0*/  FMUL R30, R29, R12 ;  /* 0x0000000c1d1e7220 */ /* 0x000fe20000400000 */
[----:B------:R-:W-:-:S03]  /*30b0*/  PRMT R29, RZ, 0x7610, R29 ;  /* 0x00007610ff1d7816 */ /* 0x000fc6000000001d */
[----:B------:R-:W-:-:S05]  /*30c0*/  FFMA R30, R77, R7, R30 ;  /* 0x000000074d1e7223 */ /* 0x000fca000000001e */
[----:B---3--:R-:W-:-:S05]  /*30d0*/  F2FP.SATFINITE.E5M2.F32.PACK_AB_MERGE_C R31, RZ, R30, RZ ;  /* 0x0000001eff1f723e */ /* 0x008fca00048060ff */
[----:B------:R3:W-:Y:S01]  /*30e0*/  @!P0 STG.E.U8 desc[UR18][R10.64], R31 ;  /* 0x0000001f0a008986 */ /* 0x0007e2000c101112 */
[----:B------:R-:W-:Y:S05]  /*30f0*/  @P1 BRA `(.L_x_47) ;  /* 0x0000000000041947 */ /* 0x000fea0003800000 */
[----:B------:R0:W5:Y:S02]  /*3100*/  LDG.E.U8 R29, desc[UR18][R24.64+0x1] ;  /* 0x00000112181d7981 */ /* 0x000164000c1e1100 */
.L_x_47:
[----:B------:R-:W-:Y:S05]  /*3110*/  BSYNC B1 ;  /* 0x0000000000017941 */ /* 0x000fea0003800000 */
.L_x_46:
[----:B-----5:R-:W-:Y:S01]  /*3120*/  LOP3.LUT R29, R29, 0xff, RZ, 0xc0, !PT ;  /* 0x000000ff1d1d7812 */ /* 0x020fe200078ec0ff */
[----:B------:R-:W-:Y:S01]  /*3130*/  BSSY B1, `(.L_x_48) ;  /* 0x000000c000017945 */ /* 0x000fe20003800000 */
[----:B------:R-:W-:Y:S02]  /*3140*/  ISETP.GE.AND P0, PT, R28, 0x9, PT ;  /* 0x000000091c00780c */ /* 0x000fe40003f06270 */
[----:B------:R-:W-:Y:S02]  /*3150*/  F2FP.F16.E5M2.UNPACK_B R29, R29 ;  /* 0x0000001dff1d723e */ /* 0x000fe400020004ff */
[----:B------:R-:W-:-:S03]  /*3160*/  ISETP.LT.OR P2, PT, R27, 0x1, !P0 ;  /* 0x000000011b00780c */ /* 0x000fc60004741670 */
[----:B------:R-:W-:-:S05]  /*3170*/  HADD2.F32 R29, -RZ, R29.H0_H0 ;  /* 0x2000001dff1d7230 */ /* 0x000fca0000004100 */
[----:B------:R-:W-:-:S04]  /*3180*/  FMUL R29, R29, R12 ;  /* 0x0000000c1d1d7220 */ /* 0x000fc80000400000 */
[----:B------:R-:W-:-:S05]  /*3190*/  FFMA R29, R78, R7, R29 ;  /* 0x000000074e1d7223 */ /* 0x000fca000000001d */
[----:B---3--:R-:W-:Y:S02]  /*31a0*/  F2FP.SATFINITE.E5M2.F32.PACK_AB_MERGE_C R31, RZ, R29, RZ ;  /* 0x0000001dff1f723e */ /* 0x008fe400048060ff */
[----:B------:R-:W-:-:S03]  /*31b0*/  PRMT R29, RZ, 0x7610, R29 ;  /* 0x00007610ff1d7816 */ /* 0x000fc6000000001d */
[----:B------:R3:W-:Y:S01]  /*31c0*/  @!P1 STG.E.U8 desc[UR18][R10.64+0x1], R31 ;  /* 0x0000011f0a009986 */ /* 0x0007e2000c101112 */
[----:B------:R-:W-:Y:S05]  /*31d0*/  @P2 BRA `(.L_x_49) ;  /* 0x0000000000042947 */ /* 0x000fea0003800000 */
[----:B------:R0:W5:Y:S02]  /*31e0*/  LDG.E.U8 R29, desc[UR18][R14.64+0x8] ;  /* 0x000008120e1d7981 */ /* 0x000164000c1e1100 */
.L_x_49:
[----:B------:R-:W-:Y:S05]  /*31f0*/  BSYNC B1 ;  /* 0x0000000000017941 */ /* 0x000fea0003800000 */
.L_x_48:
        /* <DEDUP_REMOVED lines=13> */
.L_x_51:
[----:B------:R-:W-:Y:S05]  /*32d0*/  BSYNC B1 ;  /* 0x0000000000017941 */ /* 0x000fea0003800000 */
.L_x_50:
[----:B-----5:R-:W-:Y:S01]  /*32e0*/  LOP3.LUT R29, R29, 0xff, RZ, 0xc0, !PT ;  /* 0x000000ff1d1d7812 */ /* 0x020fe200078ec0ff */
[----:B------:R-:W-:Y:S01]  /*32f0*/  BSSY B1, `(.L_x_52) ;  /* 0x000000b000017945 */ /* 0x000fe20003800000 */
[----:B------:R-:W-:Y:S02]  /*3300*/  ISETP.LT.OR P0, PT, R27, 0x9, !P0 ;  /* 0x000000091b00780c */ /* 0x000fe40004701670 */
[----:B------:R-:W-:-:S05]  /*3310*/  F2FP.F16.E5M2.UNPACK_B R29, R29 ;  /* 0x0000001dff1d723e */ /* 0x000fca00020004ff */
        /* <DEDUP_REMOVED lines=8> */
.L_x_53:
[----:B------:R-:W-:Y:S05]  /*33a0*/  BSYNC B1 ;  /* 0x0000000000017941 */ /* 0x000fea0003800000 */
.L_x_52:
        /* <DEDUP_REMOVED lines=12> */
.L_x_55:
[----:B------:R-:W-:Y:S05]  /*3470*/  BSYNC B1 ;  /* 0x0000000000017941 */ /* 0x000fea0003800000 */
.L_x_54:
        /* <DEDUP_REMOVED lines=13> */
.L_x_57:
[----:B------:R-:W-:Y:S05]  /*3550*/  BSYNC B1 ;  /* 0x0000000000017941 */ /* 0x000fea0003800000 */
.L_x_56:
        /* <DEDUP_REMOVED lines=13> */
.L_x_59:
[----:B------:R-:W-:Y:S05]  /*3630*/  BSYNC B1 ;  /* 0x0000000000017941 */ /* 0x000fea0003800000 */
.L_x_58:
        /* <DEDUP_REMOVED lines=12> */
.L_x_61:
[----:B------:R-:W-:Y:S05]  /*3700*/  BSYNC B1 ;  /* 0x0000000000017941 */ /* 0x000fea0003800000 */
.L_x_60:
        /* <DEDUP_REMOVED lines=12> */
.L_x_63:
[----:B------:R-:W-:Y:S05]  /*37d0*/  BSYNC B1 ;  /* 0x0000000000017941 */ /* 0x000fea0003800000 */
.L_x_62:
        /* <DEDUP_REMOVED lines=13> */
.L_x_65:
[----:B------:R-:W-:Y:S05]  /*38b0*/  BSYNC B1 ;  /* 0x0000000000017941 */ /* 0x000fea0003800000 */
.L_x_64:
        /* <DEDUP_REMOVED lines=13> */
.L_x_67:
[----:B------:R-:W-:Y:S05]  /*3990*/  BSYNC B1 ;  /* 0x0000000000017941 */ /* 0x000fea0003800000 */
.L_x_66:
        /* <DEDUP_REMOVED lines=12> */
.L_x_69:
[----:B------:R-:W-:Y:S05]  /*3a60*/  BSYNC B1 ;  /* 0x0000000000017941 */ /* 0x000fea0003800000 */
.L_x_68:
        /* <DEDUP_REMOVED lines=12> */
.L_x_71:
[----:B------:R-:W-:Y:S05]  /*3b30*/  BSYNC B1 ;  /* 0x0000000000017941 */ /* 0x000fea0003800000 */
.L_x_70:
        /* <DEDUP_REMOVED lines=13> */
.L_x_73:
[----:B------:R-:W-:Y:S05]  /*3c10*/  BSYNC B1 ;  /* 0x0000000000017941 */ /* 0x000fea0003800000 */
.L_x_72:
        /* <DEDUP_REMOVED lines=13> */
.L_x_75:
[----:B------:R-:W-:Y:S05]  /*3cf0*/  BSYNC B1 ;  /* 0x0000000000017941 */ /* 0x000fea0003800000 */
.L_x_74:
        /* <DEDUP_REMOVED lines=12> */
.L_x_77:
[----:B------:R-:W-:Y:S05]  /*3dc0*/  BSYNC B1 ;  /* 0x0000000000017941 */ /* 0x000fea0003800000 */
.L_x_76:
        /* <DEDUP_REMOVED lines=12> */
.L_x_79:
[----:B------:R-:W-:Y:S05]  /*3e90*/  BSYNC B1 ;  /* 0x0000000000017941 */ /* 0x000fea0003800000 */
.L_x_78:
        /* <DEDUP_REMOVED lines=13> */
.L_x_81:
[----:B------:R-:W-:Y:S05]  /*3f70*/  BSYNC B1 ;  /* 0x0000000000017941 */ /* 0x000fea0003800000 */
.L_x_80:
        /* <DEDUP_REMOVED lines=13> */
.L_x_83:
[----:B------:R-:W-:Y:S05]  /*4050*/  BSYNC B1 ;  /* 0x0000000000017941 */ /* 0x000fea0003800000 */
.L_x_82:
        /* <DEDUP_REMOVED lines=12> */
.L_x_85:
[----:B------:R-:W-:Y:S05]  /*4120*/  BSYNC B1 ;  /* 0x0000000000017941 */ /* 0x000fea0003800000 */
.L_x_84:
[----:B-----5:R-:W-:Y:S01]  /*4130*/  LOP3.LUT R29, R29, 0xff, RZ, 0xc0, !PT ;  /* 0x000000ff1d1d7812 */ /* 0x020fe200078ec0ff */
[----:B------:R-:W-:Y:S01]  /*4140*/  BSSY B1, `(.L_x_86) ;  /* 0x000000b000017945 */ /* 0x000fe20003800000 */
[----:B------:R-:W-:Y:S02]  /*4150*/  ISETP.LT.OR P1, PT, R27, 0x9, !P1 ;  /* 0x000000091b00780c */ /* 0x000fe40004f21670 */
[----:B------:R-:W-:-:S05]  /*4160*/  F2FP.F16.E5M2.UNPACK_B R29, R29 ;  /* 0x0000001dff1d723e */ /* 0x000fca00020004ff */
[----:B------:R-:W-:-:S05]  /*4170*/  HADD2.F32 R29, -RZ, R29.H0_H0 ;  /* 0x2000001dff1d7230 */ /* 0x000fca0000004100 */
[----:B------:R-:W-:-:S04]  /*4180*/  FMUL R30, R29, R12 ;  /* 0x0000000c1d1e7220 */ /* 0x000fc80000400000 */
[----:B------:R-:W-:Y:S01]  /*4190*/  FFMA R30, R23, R7, R30 ;  /* 0x00000007171e7223 */ /* 0x000fe2000000001e */
[----:B------:R-:W-:-:S04]  /*41a0*/  PRMT R23, RZ, 0x7610, R23 ;  /* 0x00007610ff177816 */ /* 0x000fc80000000017 */
[----:B------:R-:W-:-:S05]  /*41b0*/  F2FP.SATFINITE.E5M2.F32.PACK_AB_MERGE_C R29, RZ, R30, RZ ;  /* 0x0000001eff1d723e */ /* 0x000fca00048060ff */
[----:B------:R0:W-:Y:S01]  /*41c0*/  @!P0 STG.E.U8 desc[UR18][R10.64+0x28], R29 ;  /* 0x0000281d0a008986 */ /* 0x0001e2000c101112 */
[----:B------:R-:W-:Y:S05]  /*41d0*/  @P1 BRA `(.L_x_87) ;  /* 0x0000000000041947 */ /* 0x000fea0003800000 */
[----:B------:R0:W5:Y:S02]  /*41e0*/  LDG.E.U8 R23, desc[UR18][R24.64+0x29] ;  /* 0x0000291218177981 */ /* 0x000164000c1e1100 */
.L_x_87:
[----:B------:R-:W-:Y:S05]  /*41f0*/  BSYNC B1 ;  /* 0x0000000000017941 */ /* 0x000fea0003800000 */
.L_x_86:
        /* <DEDUP_REMOVED lines=8> */
[----:B0-----:R-:W-:Y:S02]  /*4280*/  F2FP.SATFINITE.E5M2.F32.PACK_AB_MERGE_C R29, RZ, R23, RZ ;  /* 0x00000017ff1d723e */ /* 0x001fe400048060ff */
[----:B------:R-:W-:-:S03]  /*4290*/  PRMT R23, RZ, 0x7610, R23 ;  /* 0x00007610ff177816 */ /* 0x000fc60000000017 */
[----:B------:R0:W-:Y:S01]  /*42a0*/  @!P1 STG.E.U8 desc[UR18][R10.64+0x29], R29 ;  /* 0x0000291d0a009986 */ /* 0x0001e2000c101112 */
[----:B------:R-:W-:Y:S05]  /*42b0*/  @P2 BRA `(.L_x_89) ;  /* 0x0000000000042947 */ /* 0x000fea0003800000 */
[----:B------:R0:W5:Y:S02]  /*42c0*/  LDG.E.U8 R23, desc[UR18][R14.64+0x30] ;  /* 0x000030120e177981 */ /* 0x000164000c1e1100 */
.L_x_89:
[----:B------:R-:W-:Y:S05]  /*42d0*/  BSYNC B1 ;  /* 0x0000000000017941 */ /* 0x000fea0003800000 */
.L_x_88:
[----:B-----5:R-:W-:Y:S01]  /*42e0*/  LOP3.LUT R23, R23, 0xff, RZ, 0xc0, !PT ;  /* 0x000000ff17177812 */ /* 0x020fe200078ec0ff */
[----:B------:R-:W-:Y:S01]  /*42f0*/  BSSY B1, `(.L_x_90) ;  /* 0x000000c000017945 */ /* 0x000fe20003800000 */
[----:B------:R-:W-:Y:S02]  /*4300*/  ISETP.GE.AND P1, PT, R28, 0x32, PT ;  /* 0x000000321c00780c */ /* 0x000fe40003f26270 */
[----:B------:R-:W-:Y:S02]  /*4310*/  F2FP.F16.E5M2.UNPACK_B R23, R23 ;  /* 0x00000017ff17723e */ /* 0x000fe400020004ff */
[----:B------:R-:W-:-:S03]  /*4320*/  ISETP.LT.OR P3, PT, R27, 0x1, !P1 ;  /* 0x000000011b00780c */ /* 0x000fc60004f61670 */
        /* <DEDUP_REMOVED lines=8> */
.L_x_91:
[----:B------:R-:W-:Y:S05]  /*43b0*/  BSYNC B1 ;  /* 0x0000000000017941 */ /* 0x000fea0003800000 */
.L_x_90:
[----:B-----5:R-:W-:Y:S01]  /*43c0*/  LOP3.LUT R21, R21, 0xff, RZ, 0xc0, !PT ;  /* 0x000000ff15157812 */ /* 0x020fe200078ec0ff */
[----:B------:R-:W-:Y:S01]  /*43d0*/  BSSY B1, `(.L_x_92) ;  /* 0x000000b000017945 */ /* 0x000fe20003800000 */
[----:B------:R-:W-:Y:S02]  /*43e0*/  ISETP.LT.OR P0, PT, R27, 0x9, !P0 ;  /* 0x000000091b00780c */ /* 0x000fe40004701670 */
[----:B------:R-:W-:-:S05]  /*43f0*/  F2FP.F16.E5M2.UNPACK_B R21, R21 ;  /* 0x00000015ff15723e */ /* 0x000fca00020004ff */
        /* <DEDUP_REMOVED lines=8> */
.L_x_93:
[----:B------:R-:W-:Y:S05]  /*4480*/  BSYNC B1 ;  /* 0x0000000000017941 */ /* 0x000fea0003800000 */
.L_x_92:
        /* <DEDUP_REMOVED lines=12> */
.L_x_95:
[----:B------:R-:W-:Y:S05]  /*4550*/  BSYNC B1 ;  /* 0x0000000000017941 */ /* 0x000fea0003800000 */
.L_x_94:
        /* <DEDUP_REMOVED lines=13> */
.L_x_97:
[----:B------:R-:W-:Y:S05]  /*4630*/  BSYNC B1 ;  /* 0x0000000000017941 */ /* 0x000fea0003800000 */
.L_x_96:
        /* <DEDUP_REMOVED lines=13> */
.L_x_99:
[----:B------:R-:W-:Y:S05]  /*4710*/  BSYNC B1 ;  /* 0x0000000000017941 */ /* 0x000fea0003800000 */
.L_x_98:
[----:B-----5:R-:W-:Y:S01]  /*4720*/  LOP3.LUT R17, R17, 0xff, RZ, 0xc0, !PT ;  /* 0x000000ff11117812 */ /* 0x020fe200078ec0ff */
[----:B------:R-:W-:Y:S01]  /*4730*/  BSSY B1, `(.L_x_100) ;  /* 0x000000b000017945 */ /* 0x000fe20003800000 */
[----:B------:R-:W-:Y:S02]  /*4740*/  ISETP.LT.OR P0, PT, R27, 0x9, !P0 ;  /* 0x000000091b00780c */ /* 0x000fe40004701670 */
[----:B------:R-:W-:Y:S02]  /*4750*/  F2FP.F16.E5M2.UNPACK_B R17, R17 ;  /* 0x00000011ff11723e */ /* 0x000fe400020004ff */
[----:B0-2---:R-:W-:-:S03]  /*4760*/  PRMT R14, RZ, 0x7610, R14 ;  /* 0x00007610ff0e7816 */ /* 0x005fc6000000000e */
[----:B------:R-:W-:-:S05]  /*4770*/  HADD2.F32 R17, -RZ, R17.H0_H0 ;  /* 0x20000011ff117230 */ /* 0x000fca0000004100 */
[----:B------:R-:W-:-:S04]  /*4780*/  FMUL R17, R17, R12 ;  /* 0x0000000c11117220 */ /* 0x000fc80000400000 */
[----:B------:R-:W-:-:S05]  /*4790*/  FFMA R17, R18, R7, R17 ;  /* 0x0000000712117223 */ /* 0x000fca0000000011 */
[----:B------:R-:W-:-:S05]  /*47a0*/  F2FP.SATFINITE.E5M2.F32.PACK_AB_MERGE_C R17, RZ, R17, RZ ;  /* 0x00000011ff11723e */ /* 0x000fca00048060ff */
[----:B------:R0:W-:Y:S01]  /*47b0*/  @!P3 STG.E.U8 desc[UR18][R8.64+0x39], R17 ;  /* 0x000039110800b986 */ /* 0x0001e2000c101112 */
[----:B------:R-:W-:Y:S05]  /*47c0*/  @P0 BRA `(.L_x_101) ;  /* 0x0000000000040947 */ /* 0x000fea0003800000 */
[----:B------:R2:W5:Y:S02]  /*47d0*/  LDG.E.U8 R14, desc[UR18][R24.64+0x38] ;  /* 0x00003812180e7981 */ /* 0x000564000c1e1100 */
.L_x_101:
[----:B------:R-:W-:Y:S05]  /*47e0*/  BSYNC B1 ;  /* 0x0000000000017941 */ /* 0x000fea0003800000 */
.L_x_100:
[----:B-----5:R-:W-:Y:S01]  /*47f0*/  LOP3.LUT R14, R14, 0xff, RZ, 0xc0, !PT ;  /* 0x000000ff0e0e7812 */ /* 0x020fe200078ec0ff */
[----:B------:R-:W-:Y:S01]  /*4800*/  BSSY B1, `(.L_x_102) ;  /* 0x000000b000017945 */ /* 0x000fe20003800000 */
[----:B------:R-:W-:Y:S02]  /*4810*/  ISETP.LT.OR P1, PT, R27, 0x9, !P1 ;  /* 0x000000091b00780c */ /* 0x000fe40004f21670 */
[----:B------:R-:W-:-:S05]  /*4820*/  F2FP.F16.E5M2.UNPACK_B R14, R14 ;  /* 0x0000000eff0e723e */ /* 0x000fca00020004ff */
[----:B01-3--:R-:W-:-:S05]  /*4830*/  HADD2.F32 R9, -RZ, R14.H0_H0 ;  /* 0x2000000eff097230 */ /* 0x00bfca0000004100 */
[----:B------:R-:W-:-:S04]  /*4840*/  FMUL R8, R9, R12 ;  /* 0x0000000c09087220 */ /* 0x000fc80000400000 */
[----:B------:R-:W-:-:S05]  /*4850*/  FFMA R8, R13, R7, R8 ;  /* 0x000000070d087223 */ /* 0x000fca0000000008 */
[----:B------:R-:W-:Y:S02]  /*4860*/  F2FP.SATFINITE.E5M2.F32.PACK_AB_MERGE_C R9, RZ, R8, RZ ;  /* 0x00000008ff09723e */ /* 0x000fe400048060ff */
[----:B------:R-:W-:-:S03]  /*4870*/  PRMT R8, RZ, 0x7610, R8 ;  /* 0x00007610ff087816 */ /* 0x000fc60000000008 */
[----:B------:R0:W-:Y:S01]  /*4880*/  @!P0 STG.E.U8 desc[UR18][R10.64+0x38], R9 ;  /* 0x000038090a008986 */ /* 0x0001e2000c101112 */
[----:B------:R-:W-:Y:S05]  /*4890*/  @P1 BRA `(.L_x_103) ;  /* 0x0000000000041947 */ /* 0x000fea0003800000 */
[----:B------:R1:W5:Y:S02]  /*48a0*/  LDG.E.U8 R8, desc[UR18][R24.64+0x39] ;  /* 0x0000391218087981 */ /* 0x000364000c1e1100 */
.L_x_103:
[----:B------:R-:W-:Y:S05]  /*48b0*/  BSYNC B1 ;  /* 0x0000000000017941 */ /* 0x000fea0003800000 */
.L_x_102:
[----:B------:R-:W-:Y:S05]  /*48c0*/  @P1 BRA `(.L_x_104) ;  /* 0x0000000800601947 */ /* 0x000fea0003800000 */
[----:B-----5:R-:W-:-:S04]  /*48d0*/  LOP3.LUT R8, R8, 0xff, RZ, 0xc0, !PT ;  /* 0x000000ff08087812 */ /* 0x020fc800078ec0ff */
[----:B------:R-:W-:-:S05]  /*48e0*/  F2FP.F16.E5M2.UNPACK_B R8, R8 ;  /* 0x00000008ff08723e */ /* 0x000fca00020004ff */
[----:B0-----:R-:W-:-:S05]  /*48f0*/  HADD2.F32 R9, -RZ, R8.H0_H0 ;  /* 0x20000008ff097230 */ /* 0x001fca0000004100 */
[----:B------:R-:W-:-:S04]  /*4900*/  FMUL R9, R9, R12 ;  /* 0x0000000c09097220 */ /* 0x000fc80000400000 */
[----:B------:R-:W-:-:S05]  /*4910*/  FFMA R9, R16, R7, R9 ;  /* 0x0000000710097223 */ /* 0x000fca0000000009 */
[----:B------:R-:W-:-:S05]  /*4920*/  F2FP.SATFINITE.E5M2.F32.PACK_AB_MERGE_C R9, RZ, R9, RZ ;  /* 0x00000009ff09723e */ /* 0x000fca00048060ff */
[----:B------:R3:W-:Y:S01]  /*4930*/  STG.E.U8 desc[UR18][R10.64+0x39], R9 ;  /* 0x000039090a007986 */ /* 0x0007e2000c101112 */
[----:B------:R-:W-:Y:S05]  /*4940*/  BRA `(.L_x_104) ;  /* 0x0000000800407947 */ /* 0x000fea0003800000 */
.L_x_39:
[C---:B------:R-:W-:Y:S01]  /*4950*/  ISETP.GE.AND P3, PT, R28.reuse, 0x1, PT ;  /* 0x000000011c00780c */ /* 0x040fe20003f66270 */
[-C--:B--2---:R-:W-:Y:S01]  /*4960*/  FMUL R79, R79, R7.reuse ;  /* 0x000000074f4f7220 */ /* 0x084fe20000400000 */
[----:B------:R-:W-:Y:S01]  /*4970*/  ISETP.GE.AND P0, PT, R28, 0x2, PT ;  /* 0x000000021c00780c */ /* 0x000fe20003f06270 */
[-C--:B------:R-:W-:Y:S01]  /*4980*/  FMUL R80, R80, R7.reuse ;  /* 0x0000000750507220 */ /* 0x080fe20000400000 */
[----:B------:R-:W-:Y:S01]  /*4990*/  ISETP.LT.OR P1, PT, R27, 0x1, !P3 ;  /* 0x000000011b00780c */ /* 0x000fe20005f21670 */
[-C--:B------:R-:W-:Y:S01]  /*49a0*/  FMUL R77, R77, R7.reuse ;  /* 0x000000074d4d7220 */ /* 0x080fe20000400000 */
[C---:B------:R-:W-:Y:S01]  /*49b0*/  ISETP.LT.OR P2, PT, R27.reuse, 0x1, !P0 ;  /* 0x000000011b00780c */ /* 0x040fe20004741670 */
[-C--:B------:R-:W-:Y:S01]  /*49c0*/  FMUL R78, R78, R7.reuse ;  /* 0x000000074e4e7220 */ /* 0x080fe20000400000 */
[----:B------:R-:W-:Y:S01]  /*49d0*/  ISETP.LT.OR P3, PT, R27, 0x9, !P3 ;  /* 0x000000091b00780c */ /* 0x000fe20005f61670 */
[----:B------:R-:W-:Y:S01]  /*49e0*/  FMUL R75, R75, R7 ;  /* 0x000000074b4b7220 */ /* 0x000fe20000400000 */
[----:B------:R-:W-:Y:S01]  /*49f0*/  F2FP.SATFINITE.E5M2.F32.PACK_AB_MERGE_C R79, RZ, R79, RZ ;  /* 0x0000004fff4f723e */ /* 0x000fe200048060ff */
[-C--:B------:R-:W-:Y:S01]  /*4a00*/  FMUL R76, R76, R7.reuse ;  /* 0x000000074c4c7220 */ /* 0x080fe20000400000 */
[----:B------:R-:W-:Y:S01]  /*4a10*/  F2FP.SATFINITE.E5M2.F32.PACK_AB_MERGE_C R15, RZ, R80, RZ ;  /* 0x00000050ff0f723e */ /* 0x000fe200048060ff */
[----:B------:R-:W-:Y:S01]  /*4a20*/  FMUL R74, R74, R7 ;  /* 0x000000074a4a7220 */ /* 0x000fe20000400000 */
[----:B------:R-:W-:Y:S01]  /*4a30*/  F2FP.SATFINITE.E5M2.F32.PACK_AB_MERGE_C R77, RZ, R77, RZ ;  /* 0x0000004dff4d723e */ /* 0x000fe200048060ff */
[-C--:B------:R-:W-:Y:S01]  /*4a40*/  FMUL R72, R72, R7.reuse ;  /* 0x0000000748487220 */ /* 0x080fe20000400000 */
[----:B------:R-:W-:Y:S01]  /*4a50*/  ISETP.LT.OR P0, PT, R27, 0x9, !P0 ;  /* 0x000000091b00780c */ /* 0x000fe20004701670 */
[----:B------:R-:W-:Y:S01]  /*4a60*/  @!P1 STG.E.U8 desc[UR18][R8.64], R79 ;  /* 0x0000004f08009986 */ /* 0x000fe2000c101112 */
[C---:B------:R-:W-:Y:S01]  /*4a70*/  ISETP.GE.AND P1, PT, R28.reuse, 0x9, PT ;  /* 0x000000091c00780c */ /* 0x040fe20003f26270 */
[----:B------:R-:W-:Y:S01]  /*4a80*/  FMUL R69, R69, R7 ;  /* 0x0000000745457220 */ /* 0x000fe20000400000 */
[----:B------:R-:W-:Y:S01]  /*4a90*/  F2FP.SATFINITE.E5M2.F32.PACK_AB_MERGE_C R75, RZ, R75, RZ ;  /* 0x0000004bff4b723e */ /* 0x000fe200048060ff */
[----:B------:R0:W-:Y:S01]  /*4aa0*/  @!P2 STG.E.U8 desc[UR18][R8.64+0x1], R15 ;  /* 0x0000010f0800a986 */ /* 0x0001e2000c101112 */
[----:B------:R-:W-:Y:S01]  /*4ab0*/  ISETP.GE.AND P2, PT, R28, 0xa, PT ;  /* 0x0000000a1c00780c */ /* 0x000fe20003f46270 */
[-C--:B------:R-:W-:Y:S01]  /*4ac0*/  FMUL R70, R70, R7.reuse ;  /* 0x0000000746467220 */ /* 0x080fe20000400000 */
[----:B------:R-:W-:Y:S01]  /*4ad0*/  F2FP.SATFINITE.E5M2.F32.PACK_AB_MERGE_C R25, RZ, R76, RZ ;  /* 0x0000004cff19723e */ /* 0x000fe200048060ff */
[----:B------:R-:W-:Y:S01]  /*4ae0*/  @!P3 STG.E.U8 desc[UR18][R10.64], R77 ;  /* 0x0000004d0a00b986 */ /* 0x000fe2000c101112 */
[C---:B------:R-:W-:Y:S01]  /*4af0*/  ISETP.LT.OR P3, PT, R27.reuse, 0x1, !P1 ;  /* 0x000000011b00780c */ /* 0x040fe20004f61670 */
[-C--:B------:R-:W-:Y:S01]  /*4b00*/  FMUL R68, R68, R7.reuse ;  /* 0x0000000744447220 */ /* 0x080fe20000400000 */
[----:B------:R-:W-:Y:S01]  /*4b10*/  ISETP.LT.OR P5, PT, R27, 0x1, !P2 ;  /* 0x000000011b00780c */ /* 0x000fe200057a1670 */
[-C--:B------:R-:W-:Y:S01]  /*4b20*/  FMUL R67, R67, R7.reuse ;  /* 0x0000000743437220 */ /* 0x080fe20000400000 */
[----:B------:R-:W-:Y:S01]  /*4b30*/  ISETP.LT.OR P1, PT, R27, 0x9, !P1 ;  /* 0x000000091b00780c */ /* 0x000fe20004f21670 */
[-C--:B------:R-:W-:Y:S01]  /*4b40*/  FMUL R65, R65, R7.reuse ;  /* 0x0000000741417220 */ /* 0x080fe20000400000 */
[----:B------:R-:W-:Y:S01]  /*4b50*/  F2FP.SATFINITE.E5M2.F32.PACK_AB_MERGE_C R29, RZ, R74, RZ ;  /* 0x0000004aff1d723e */ /* 0x000fe200048060ff */
[-C--:B------:R-:W-:Y:S01]  /*4b60*/  FMUL R66, R66, R7.reuse ;  /* 0x0000000742427220 */ /* 0x080fe20000400000 */
[----:B0-----:R-:W-:Y:S01]  /*4b70*/  F2FP.SATFINITE.E5M2.F32.PACK_AB_MERGE_C R15, RZ, R78, RZ ;  /* 0x0000004eff0f723e */ /* 0x001fe200048060ff */
[-C--:B------:R-:W-:Y:S01]  /*4b80*/  FMUL R64, R64, R7.reuse ;  /* 0x0000000740407220 */ /* 0x080fe20000400000 */
[----:B------:R-:W-:Y:S01]  /*4b90*/  ISETP.LT.OR P2, PT, R27, 0x9, !P2 ;  /* 0x000000091b00780c */ /* 0x000fe20005741670 */
[-C--:B------:R-:W-:Y:S01]  /*4ba0*/  FMUL R63, R63, R7.reuse ;  /* 0x000000073f3f7220 */ /* 0x080fe20000400000 */
[----:B------:R-:W-:Y:S01]  /*4bb0*/  F2FP.SATFINITE.E5M2.F32.PACK_AB_MERGE_C R31, RZ, R72, RZ ;  /* 0x00000048ff1f723e */ /* 0x000fe200048060ff */
[----:B------:R0:W-:Y:S01]  /*4bc0*/  @!P0 STG.E.U8 desc[UR18][R10.64+0x1], R15 ;  /* 0x0000010f0a008986 */ /* 0x0001e2000c101112 */
[C---:B------:R-:W-:Y:S01]  /*4bd0*/  ISETP.GE.AND P0, PT, R28.reuse, 0x11, PT ;  /* 0x000000111c00780c */ /* 0x040fe20003f06270 */
[----:B------:R-:W-:Y:S01]  /*4be0*/  FMUL R61, R61, R7 ;  /* 0x000000073d3d7220 */ /* 0x000fe20000400000 */
[----:B------:R-:W-:Y:S01]  /*4bf0*/  F2FP.SATFINITE.E5M2.F32.PACK_AB_MERGE_C R69, RZ, R69, RZ ;  /* 0x00000045ff45723e */ /* 0x000fe200048060ff */
[----:B------:R-:W-:Y:S01]  /*4c00*/  @!P3 STG.E.U8 desc[UR18][R8.64+0x8], R75 ;  /* 0x0000084b0800b986 */ /* 0x000fe2000c101112 */
[----:B------:R-:W-:Y:S01]  /*4c10*/  ISETP.GE.AND P3, PT, R28, 0x12, PT ;  /* 0x000000121c00780c */ /* 0x000fe20003f66270 */
[----:B------:R-:W-:Y:S01]  /*4c20*/  FMUL R62, R62, R7 ;  /* 0x000000073e3e7220 */ /* 0x000fe20000400000 */
[----:B------:R-:W-:Y:S01]  /*4c30*/  F2FP.SATFINITE.E5M2.F32.PACK_AB_MERGE_C R67, RZ, R67, RZ ;  /* 0x00000043ff43723e */ /* 0x000fe200048060ff */
[----:B------:R1:W-:Y:S01]  /*4c40*/  @!P5 STG.E.U8 desc[UR18][R8.64+0x9], R25 ;  /* 0x000009190800d986 */ /* 0x0003e2000c101112 */
[----:B------:R-:W-:Y:S01]  /*4c50*/  ISETP.LT.OR P5, PT, R27, 0x1, !P3 ;  /* 0x000000011b00780c */ /* 0x000fe20005fa1670 */
[-C--:B------:R-:W-:Y:S01]  /*4c60*/  FMUL R59, R59, R7.reuse ;  /* 0x000000073b3b7220 */ /* 0x080fe20000400000 */
[C---:B------:R-:W-:Y:S01]  /*4c70*/  ISETP.LT.OR P3, PT, R27.reuse, 0x9, !P3 ;  /* 0x000000091b00780c */ /* 0x040fe20005f61670 */
[----:B------:R-:W-:Y:S01]  /*4c80*/  @!P1 STG.E.U8 desc[UR18][R10.64+0x8], R29 ;  /* 0x0000081d0a009986 */ /* 0x000fe2000c101112 */
[----:B------:R-:W-:Y:S01]  /*4c90*/  ISETP.LT.OR P1, PT, R27, 0x1, !P0 ;  /* 0x000000011b00780c */ /* 0x000fe20004721670 */
[-C--:B------:R-:W-:Y:S01]  /*4ca0*/  FMUL R60, R60, R7.reuse ;  /* 0x000000073c3c7220 */ /* 0x080fe20000400000 */
[----:B0-----:R-:W-:Y:S01]  /*4cb0*/  F2FP.SATFINITE.E5M2.F32.PACK_AB_MERGE_C R15, RZ, R70, RZ ;  /* 0x00000046ff0f723e */ /* 0x001fe200048060ff */
[----:B------:R-:W-:Y:S01]  /*4cc0*/  @!P2 STG.E.U8 desc[UR18][R10.64+0x9], R31 ;  /* 0x0000091f0a00a986 */ /* 0x000fe2000c101112 */
[----:B------:R-:W-:Y:S01]  /*4cd0*/  ISETP.GE.AND P2, PT, R28, 0x19, PT ;  /* 0x000000191c00780c */ /* 0x000fe20003f46270 */
[-C--:B------:R-:W-:Y:S01]  /*4ce0*/  FMUL R57, R57, R7.reuse ;  /* 0x0000000739397220 */ /* 0x080fe20000400000 */
[C---:B------:R-:W-:Y:S01]  /*4cf0*/  ISETP.LT.OR P0, PT, R27.reuse, 0x9, !P0 ;  /* 0x000000091b00780c */ /* 0x040fe20004701670 */
[-C--:B------:R-:W-:Y:S01]  /*4d00*/  FMUL R58, R58, R7.reuse ;  /* 0x000000073a3a7220 */ /* 0x080fe20000400000 */
[----:B------:R-:W-:Y:S01]  /*4d10*/  ISETP.LT.OR P6, PT, R27, 0x1, !P2 ;  /* 0x000000011b00780c */ /* 0x000fe200057c1670 */
[----:B------:R0:W-:Y:S01]  /*4d20*/  @!P5 STG.E.U8 desc[UR18][R8.64+0x11], R15 ;  /* 0x0000110f0800d986 */ /* 0x0001e2000c101112 */
[----:B-1----:R-:W-:Y:S01]  /*4d30*/  F2FP.SATFINITE.E5M2.F32.PACK_AB_MERGE_C R25, RZ, R68, RZ ;  /* 0x00000044ff19723e */ /* 0x002fe200048060ff */
[----:B------:R-:W-:Y:S01]  /*4d40*/  FMUL R56, R56, R7 ;  /* 0x0000000738387220 */ /* 0x000fe20000400000 */
[----:B------:R-:W-:Y:S01]  /*4d50*/  F2FP.SATFINITE.E5M2.F32.PACK_AB_MERGE_C R65, RZ, R65, RZ ;  /* 0x00000041ff41723e */ /* 0x000fe200048060ff */
[----:B------:R-:W-:Y:S01]  /*4d60*/  @!P1 STG.E.U8 desc[UR18][R8.64+0x10], R69 ;  /* 0x0000104508009986 */ /* 0x000fe2000c101112 */
[----:B------:R-:W-:Y:S01]  /*4d70*/  ISETP.GE.AND P1, PT, R28, 0x1a, PT ;  /* 0x0000001a1c00780c */ /* 0x000fe20003f26270 */
[-C--:B------:R-:W-:Y:S01]  /*4d80*/  FMUL R23, R23, R7.reuse ;  /* 0x0000000717177220 */ /* 0x080fe20000400000 */
[C---:B------:R-:W-:Y:S01]  /*4d90*/  ISETP.LT.OR P2, PT, R27.reuse, 0x9, !P2 ;  /* 0x000000091b00780c */ /* 0x040fe20005741670 */
[----:B------:R1:W-:Y:S01]  /*4da0*/  @!P3 STG.E.U8 desc[UR18][R10.64+0x11], R25 ;  /* 0x000011190a00b986 */ /* 0x0003e2000c101112 */
[----:B------:R-:W-:Y:S01]  /*4db0*/  ISETP.LT.OR P5, PT, R27, 0x1, !P1 ;  /* 0x000000011b00780c */ /* 0x000fe20004fa1670 */
[-C--:B------:R-:W-:Y:S01]  /*4dc0*/  FMUL R21, R21, R7.reuse ;  /* 0x0000000715157220 */ /* 0x080fe20000400000 */
[----:B------:R-:W-:Y:S01]  /*4dd0*/  ISETP.LT.OR P3, PT, R27, 0x9, !P1 ;  /* 0x000000091b00780c */ /* 0x000fe20004f61670 */
[----:B------:R-:W-:Y:S01]  /*4de0*/  @!P0 STG.E.U8 desc[UR18][R10.64+0x10], R67 ;  /* 0x000010430a008986 */ /* 0x000fe2000c101112 */
[----:B0-----:R-:W-:Y:S01]  /*4df0*/  F2FP.SATFINITE.E5M2.F32.PACK_AB_MERGE_C R15, RZ, R66, RZ ;  /* 0x00000042ff0f723e */ /* 0x001fe200048060ff */
[-C--:B------:R-:W-:Y:S01]  /*4e00*/  FMUL R22, R22, R7.reuse ;  /* 0x0000000716167220 */ /* 0x080fe20000400000 */
[C---:B------:R-:W-:Y:S01]  /*4e10*/  ISETP.GE.AND P0, PT, R28.reuse, 0x21, PT ;  /* 0x000000211c00780c */ /* 0x040fe20003f06270 */
[----:B------:R-:W-:Y:S01]  /*4e20*/  @!P6 STG.E.U8 desc[UR18][R8.64+0x18], R65 ;  /* 0x000018410800e986 */ /* 0x000fe2000c101112 */
[----:B------:R-:W-:Y:S01]  /*4e30*/  ISETP.GE.AND P1, PT, R28, 0x22, PT ;  /* 0x000000221c00780c */ /* 0x000fe20003f26270 */
[-C--:B------:R-:W-:Y:S01]  /*4e40*/  FMUL R19, R19, R7.reuse ;  /* 0x0000000713137220 */ /* 0x080fe20000400000 */
[C---:B------:R-:W-:Y:S01]  /*4e50*/  ISETP.LT.OR P6, PT, R27.reuse, 0x1, !P0 ;  /* 0x000000011b00780c */ /* 0x040fe200047c1670 */
[-C--:B------:R-:W-:Y:S01]  /*4e60*/  FMUL R20, R20, R7.reuse ;  /* 0x0000000714147220 */ /* 0x080fe20000400000 */
[----:B-1----:R-:W-:Y:S01]  /*4e70*/  F2FP.SATFINITE.E5M2.F32.PACK_AB_MERGE_C R25, RZ, R64, RZ ;  /* 0x00000040ff19723e */ /* 0x002fe200048060ff */
[----:B------:R0:W-:Y:S01]  /*4e80*/  @!P5 STG.E.U8 desc[UR18][R8.64+0x19], R15 ;  /* 0x0000190f0800d986 */ /* 0x0001e2000c101112 */
[----:B------:R-:W-:Y:S01]  /*4e90*/  ISETP.LT.OR P5, PT, R27, 0x1, !P1 ;  /* 0x000000011b00780c */ /* 0x000fe20004fa1670 */
[----:B------:R-:W-:Y:S01]  /*4ea0*/  FMUL R17, R17, R7 ;  /* 0x0000000711117220 */ /* 0x000fe20000400000 */
[----:B------:R-:W-:Y:S01]  /*4eb0*/  F2FP.SATFINITE.E5M2.F32.PACK_AB_MERGE_C R63, RZ, R63, RZ ;  /* 0x0000003fff3f723e */ /* 0x000fe200048060ff */
[----:B------:R1:W-:Y:S01]  /*4ec0*/  @!P3 STG.E.U8 desc[UR18][R10.64+0x19], R25 ;  /* 0x000019190a00b986 */ /* 0x0003e2000c101112 */
[----:B------:R-:W-:Y:S01]  /*4ed0*/  F2FP.SATFINITE.E5M2.F32.PACK_AB_MERGE_C R61, RZ, R61, RZ ;  /* 0x0000003dff3d723e */ /* 0x000fe200048060ff */
[-C--:B------:R-:W-:Y:S01]  /*4ee0*/  FMUL R18, R18, R7.reuse ;  /* 0x0000000712127220 */ /* 0x080fe20000400000 */
[----:B------:R-:W-:Y:S01]  /*4ef0*/  F2FP.SATFINITE.E5M2.F32.PACK_AB_MERGE_C R29, RZ, R62, RZ ;  /* 0x0000003eff1d723e */ /* 0x000fe200048060ff */
[----:B------:R-:W-:Y:S01]  /*4f00*/  @!P2 STG.E.U8 desc[UR18][R10.64+0x18], R63 ;  /* 0x0000183f0a00a986 */ /* 0x000fe2000c101112 */
[----:B------:R-:W-:Y:S01]  /*4f10*/  ISETP.LT.OR P3, PT, R27, 0x9, !P1 ;  /* 0x000000091b00780c */ /* 0x000fe20004f61670 */
[-C--:B------:R-:W-:Y:S01]  /*4f20*/  FMUL R13, R13, R7.reuse ;  /* 0x000000070d0d7220 */ /* 0x080fe20000400000 */
[----:B------:R-:W-:Y:S01]  /*4f30*/  ISETP.GE.AND P2, PT, R28, 0x29, PT ;  /* 0x000000291c00780c */ /* 0x000fe20003f46270 */
[----:B------:R-:W-:Y:S01]  /*4f40*/  @!P6 STG.E.U8 desc[UR18][R8.64+0x20], R61 ;  /* 0x0000203d0800e986 */ /* 0x000fe2000c101112 */
[C---:B------:R-:W-:Y:S01]  /*4f50*/  ISETP.LT.OR P0, PT, R27.reuse, 0x9, !P0 ;  /* 0x000000091b00780c */ /* 0x040fe20004701670 */
[----:B------:R-:W-:Y:S01]  /*4f60*/  FMUL R16, R16, R7 ;  /* 0x0000000710107220 */ /* 0x000fe20000400000 */
[----:B------:R-:W-:Y:S01]  /*4f70*/  ISETP.GE.AND P1, PT, R28, 0x2a, PT ;  /* 0x0000002a1c00780c */ /* 0x000fe20003f26270 */
[----:B------:R-:W-:Y:S01]  /*4f80*/  @!P5 STG.E.U8 desc[UR18][R8.64+0x21], R29 ;  /* 0x0000211d0800d986 */ /* 0x000fe2000c101112 */
[----:B------:R-:W-:-:S02]  /*4f90*/  ISETP.LT.OR P6, PT, R27, 0x1, !P2 ;  /* 0x000000011b00780c */ /* 0x000fc400057c1670 */
[C---:B------:R-:W-:Y:S02]  /*4fa0*/  ISETP.LT.OR P5, PT, R27.reuse, 0x1, !P1 ;  /* 0x000000011b00780c */ /* 0x040fe40004fa1670 */
[----:B------:R-:W-:Y:S02]  /*4fb0*/  F2FP.SATFINITE.E5M2.F32.PACK_AB_MERGE_C R59, RZ, R59, RZ ;  /* 0x0000003bff3b723e */ /* 0x000fe400048060ff */
[----:B0-----:R-:W-:Y:S02]  /*4fc0*/  F2FP.SATFINITE.E5M2.F32.PACK_AB_MERGE_C R15, RZ, R60, RZ ;  /* 0x0000003cff0f723e */ /* 0x001fe400048060ff */
[----:B------:R-:W-:Y:S01]  /*4fd0*/  F2FP.SATFINITE.E5M2.F32.PACK_AB_MERGE_C R57, RZ, R57, RZ ;  /* 0x00000039ff39723e */ /* 0x000fe200048060ff */
[----:B------:R-:W-:Y:S01]  /*4fe0*/  @!P0 STG.E.U8 desc[UR18][R10.64+0x20], R59 ;  /* 0x0000203b0a008986 */ /* 0x000fe2000c101112 */
[----:B-1----:R-:W-:Y:S02]  /*4ff0*/  F2FP.SATFINITE.E5M2.F32.PACK_AB_MERGE_C R25, RZ, R58, RZ ;  /* 0x0000003aff19723e */ /* 0x002fe400048060ff */
[C---:B------:R-:W-:Y:S01]  /*5000*/  ISETP.LT.OR P1, PT, R27.reuse, 0x9, !P1 ;  /* 0x000000091b00780c */ /* 0x040fe20004f21670 */
[----:B------:R0:W-:Y:S01]  /*5010*/  @!P3 STG.E.U8 desc[UR18][R10.64+0x21], R15 ;  /* 0x0000210f0a00b986 */ /* 0x0001e2000c101112 */
[----:B------:R-:W-:-:S02]  /*5020*/  ISETP.LT.OR P2, PT, R27, 0x9, !P2 ;  /* 0x000000091b00780c */ /* 0x000fc40005741670 */
[C---:B------:R-:W-:Y:S01]  /*5030*/  ISETP.GE.AND P3, PT, R28.reuse, 0x31, PT ;  /* 0x000000311c00780c */ /* 0x040fe20003f66270 */
[----:B------:R-:W-:Y:S01]  /*5040*/  @!P6 STG.E.U8 desc[UR18][R8.64+0x28], R57 ;  /* 0x000028390800e986 */ /* 0x000fe2000c101112 */
[----:B------:R-:W-:Y:S02]  /*5050*/  ISETP.GE.AND P0, PT, R28, 0x32, PT ;  /* 0x000000321c00780c */ /* 0x000fe40003f06270 */
[----:B------:R-:W-:Y:S01]  /*5060*/  F2FP.SATFINITE.E5M2.F32.PACK_AB_MERGE_C R23, RZ, R23, RZ ;  /* 0x00000017ff17723e */ /* 0x000fe200048060ff */
[----:B------:R1:W-:Y:S01]  /*5070*/  @!P5 STG.E.U8 desc[UR18][R8.64+0x29], R25 ;  /* 0x000029190800d986 */ /* 0x0003e2000c101112 */
[C---:B------:R-:W-:Y:S02]  /*5080*/  ISETP.LT.OR P5, PT, R27.reuse, 0x1, !P3 ;  /* 0x000000011b00780c */ /* 0x040fe40005fa1670 */
[----:B------:R-:W-:Y:S02]  /*5090*/  ISETP.LT.OR P6, PT, R27, 0x1, !P0 ;  /* 0x000000011b00780c */ /* 0x000fe400047c1670 */
[----:B0-----:R-:W-:Y:S01]  /*50a0*/  F2FP.SATFINITE.E5M2.F32.PACK_AB_MERGE_C R15, RZ, R56, RZ ;  /* 0x00000038ff0f723e */ /* 0x001fe200048060ff */
[----:B------:R-:W-:Y:S01]  /*50b0*/  @!P2 STG.E.U8 desc[UR18][R10.64+0x28], R23 ;  /* 0x000028170a00a986 */ /* 0x000fe2000c101112 */
[----:B------:R-:W-:-:S02]  /*50c0*/  F2FP.SATFINITE.E5M2.F32.PACK_AB_MERGE_C R21, RZ, R21, RZ ;  /* 0x00000015ff15723e */ /* 0x000fc400048060ff */
[C---:B------:R-:W-:Y:S01]  /*50d0*/  ISETP.GE.AND P2, PT, R28.reuse, 0x3a, PT ;  /* 0x0000003a1c00780c */ /* 0x040fe20003f46270 */
[----:B------:R0:W-:Y:S01]  /*50e0*/  @!P1 STG.E.U8 desc[UR18][R10.64+0x29], R15 ;  /* 0x0000290f0a009986 */ /* 0x0001e2000c101112 */
[C---:B------:R-:W-:Y:S02]  /*50f0*/  ISETP.LT.OR P1, PT, R27.reuse, 0x9, !P3 ;  /* 0x000000091b00780c */ /* 0x040fe40005f21670 */
[----:B-1----:R-:W-:Y:S01]  /*5100*/  F2FP.SATFINITE.E5M2.F32.PACK_AB_MERGE_C R25, RZ, R22, RZ ;  /* 0x00000016ff19723e */ /* 0x002fe200048060ff */
[----:B------:R1:W-:Y:S01]  /*5110*/  @!P5 STG.E.U8 desc[UR18][R8.64+0x30], R21 ;  /* 0x000030150800d986 */ /* 0x0003e2000c101112 */
[----:B------:R-:W-:Y:S02]  /*5120*/  ISETP.GE.AND P3, PT, R28, 0x39, PT ;  /* 0x000000391c00780c */ /* 0x000fe40003f66270 */
[C---:B------:R-:W-:Y:S01]  /*5130*/  ISETP.LT.OR P0, PT, R27.reuse, 0x9, !P0 ;  /* 0x000000091b00780c */ /* 0x040fe20004701670 */
[----:B------:R2:W-:Y:S01]  /*5140*/  @!P6 STG.E.U8 desc[UR18][R8.64+0x31], R25 ;  /* 0x000031190800e986 */ /* 0x0005e2000c101112 */
[----:B------:R-:W-:-:S02]  /*5150*/  ISETP.LT.OR P5, PT, R27, 0x1, !P3 ;  /* 0x000000011b00780c */ /* 0x000fc40005fa1670 */
[C---:B------:R-:W-:Y:S02]  /*5160*/  ISETP.LT.OR P6, PT, R27.reuse, 0x1, !P2 ;  /* 0x000000011b00780c */ /* 0x040fe400057c1670 */
[C---:B------:R-:W-:Y:S02]  /*5170*/  ISETP.LT.OR P3, PT, R27.reuse, 0x9, !P3 ;  /* 0x000000091b00780c */ /* 0x040fe40005f61670 */
[----:B------:R-:W-:Y:S02]  /*5180*/  ISETP.LT.OR P2, PT, R27, 0x9, !P2 ;  /* 0x000000091b00780c */ /* 0x000fe40005741670 */
[----:B------:R-:W-:Y:S02]  /*5190*/  F2FP.SATFINITE.E5M2.F32.PACK_AB_MERGE_C R19, RZ, R19, RZ ;  /* 0x00000013ff13723e */ /* 0x000fe400048060ff */
[----:B0-----:R-:W-:Y:S02]  /*51a0*/  F2FP.SATFINITE.E5M2.F32.PACK_AB_MERGE_C R15, RZ, R20, RZ ;  /* 0x00000014ff0f723e */ /* 0x001fe400048060ff */
[----:B------:R-:W-:Y:S01]  /*51b0*/  F2FP.SATFINITE.E5M2.F32.PACK_AB_MERGE_C R17, RZ, R17, RZ ;  /* 0x00000011ff11723e */ /* 0x000fe200048060ff */
[----:B------:R2:W-:Y:S01]  /*51c0*/  @!P1 STG.E.U8 desc[UR18][R10.64+0x30], R19 ;  /* 0x000030130a009986 */ /* 0x0005e2000c101112 */
[----:B-1----:R-:W-:-:S02]  /*51d0*/  F2FP.SATFINITE.E5M2.F32.PACK_AB_MERGE_C R21, RZ, R18, RZ ;  /* 0x00000012ff15723e */ /* 0x002fc400048060ff */
[----:B------:R-:W-:Y:S01]  /*51e0*/  F2FP.SATFINITE.E5M2.F32.PACK_AB_MERGE_C R13, RZ, R13, RZ ;  /* 0x0000000dff0d723e */ /* 0x000fe200048060ff */
[----:B------:R2:W-:Y:S01]  /*51f0*/  @!P0 STG.E.U8 desc[UR18][R10.64+0x31], R15 ;  /* 0x0000310f0a008986 */ /* 0x0005e2000c101112 */
[----:B------:R-:W-:-:S03]  /*5200*/  F2FP.SATFINITE.E5M2.F32.PACK_AB_MERGE_C R23, RZ, R16, RZ ;  /* 0x00000010ff17723e */ /* 0x000fc600048060ff */
[----:B------:R2:W-:Y:S04]  /*5210*/  @!P5 STG.E.U8 desc[UR18][R8.64+0x38], R17 ;  /* 0x000038110800d986 */ /* 0x0005e8000c101112 */
[----:B------:R2:W-:Y:S04]  /*5220*/  @!P6 STG.E.U8 desc[UR18][R8.64+0x39], R21 ;  /* 0x000039150800e986 */ /* 0x0005e8000c101112 */
[----:B------:R2:W-:Y:S04]  /*5230*/  @!P3 STG.E.U8 desc[UR18][R10.64+0x38], R13 ;  /* 0x0000380d0a00b986 */ /* 0x0005e8000c101112 */
[----:B------:R2:W-:Y:S02]  /*5240*/  @!P2 STG.E.U8 desc[UR18][R10.64+0x39], R23 ;  /* 0x000039170a00a986 */ /* 0x0005e4000c101112 */
.L_x_104:
[----:B------:R-:W-:Y:S05]  /*5250*/  BSYNC B0 ;  /* 0x0000000000007941 */ /* 0x000fea0003800000 */
.L_x_38:
[----:B------:R-:W-:Y:S01]  /*5260*/  ULDC UR6, c[0x0][0xc] ;  /* 0x0000030000067ab9 */ /* 0x000fe20000000800 */
[----:B------:R-:W-:Y:S01]  /*5270*/  ULDC UR7, c[0x0][0x10] ;  /* 0x0000040000077ab9 */ /* 0x000fe20000000800 */
[----:B0-23--:R-:W0:Y:S01]  /*5280*/  LDC R9, c[0x0][0x14] ;  /* 0x00000500ff097b82 */ /* 0x00de220000000800 */
[----:B------:R-:W-:Y:S01]  /*5290*/  UIMAD.WIDE.U32 UR6, UR6, UR7, URZ ;  /* 0x00000007060672a5 */ /* 0x000fe2000f8e003f */
[----:B-----5:R-:W-:Y:S01]  /*52a0*/  PRMT R8, RZ, 0x7610, R8 ;  /* 0x00007610ff087816 */ /* 0x020fe20000000008 */
[----:B------:R-:W-:Y:S02]  /*52b0*/  IMAD.MOV.U32 R15, RZ, RZ, -0x1 ;  /* 0xffffffffff0f7424 */ /* 0x000fe400078e00ff */
[----:B------:R-:W-:Y:S02]  /*52c0*/  IMAD.MOV.U32 R73, RZ, RZ, -0x1 ;  /* 0xffffffffff497424 */ /* 0x000fe400078e00ff */
[----:B0-----:R-:W-:-:S04]  /*52d0*/  IMAD.WIDE.U32 R4, R9, UR6, R4 ;  /* 0x0000000609047c25 */ /* 0x001fc8000f8e0004 */
[----:B------:R-:W-:Y:S01]  /*52e0*/  IMAD R9, R9, UR7, RZ ;  /* 0x0000000709097c24 */ /* 0x000fe2000f8e02ff */
[----:B------:R-:W-:Y:S02]  /*52f0*/  ULDC.64 UR6, c[0x0][0x650] ;  /* 0x0001940000067ab9 */ /* 0x000fe40000000a00 */
[----:B------:R-:W-:Y:S01]  /*5300*/  ISETP.GE.U32.AND P0, PT, R4, UR6, PT ;  /* 0x0000000604007c0c */ /* 0x000fe2000bf06070 */
[----:B------:R-:W-:-:S05]  /*5310*/  IMAD.IADD R5, R5, 0x1, R9 ;  /* 0x0000000105057824 */ /* 0x000fca00078e0209 */
[----:B------:R-:W-:-:S13]  /*5320*/  ISETP.GE.U32.AND.EX P0, PT, R5, UR7, PT, P0 ;  /* 0x0000000705007c0c */ /* 0x000fda000bf06100 */
[----:B------:R-:W-:Y:S05]  /*5330*/  @P0 BRA `(.L_x_105) ;  /* 0x0000000400600947 */ /* 0x000fea0003800000 */
[----:B------:R-:W0:Y:S01]  /*5340*/  S2R R22, SR_CTAID.X ;  /* 0x0000000000167919 */ /* 0x000e220000002500 */
[----:B------:R-:W2:Y:S01]  /*5350*/  LDC.64 R16, c[0x0][0x628] ;  /* 0x00018a00ff107b82 */ /* 0x000ea20000000a00 */
[----:B------:R-:W-:Y:S01]  /*5360*/  ULDC UR6, c[0x0][0x150] ;  /* 0x0000540000067ab9 */ /* 0x000fe20000000800 */
[----:B------:R-:W-:Y:S01]  /*5370*/  IMAD.MOV.U32 R14, RZ, RZ, R4 ;  /* 0x000000ffff0e7224 */ /* 0x000fe200078e0004 */
[----:B-1--4-:R-:W1:Y:S01]  /*5380*/  S2R R24, SR_CTAID.Y ;  /* 0x0000000000187919 */ /* 0x012e620000002600 */
[----:B------:R-:W-:-:S04]  /*5390*/  IMAD.MOV.U32 R15, RZ, RZ, R5 ;  /* 0x000000ffff0f7224 */ /* 0x000fc800078e0005 */
[----:B------:R-:W3:Y:S08]  /*53a0*/  LDC R25, c[0x0][0x144] ;  /* 0x00005100ff197b82 */ /* 0x000ef00000000800 */
[----:B------:R-:W4:Y:S08]  /*53b0*/  LDC R18, c[0x0][0x630] ;  /* 0x00018c00ff127b82 */ /* 0x000f300000000800 */
[----:B------:R-:W1:Y:S01]  /*53c0*/  LDC.64 R20, c[0x0][0x620] ;  /* 0x00018800ff147b82 */ /* 0x000e620000000a00 */
[----:B--2---:R-:W-:-:S04]  /*53d0*/  ISETP.NE.U32.AND P0, PT, R16, RZ, PT ;  /* 0x000000ff1000720c */ /* 0x004fc80003f05070 */
[----:B------:R-:W-:Y:S02]  /*53e0*/  ISETP.NE.AND.EX P0, PT, R17, RZ, PT, P0 ;  /* 0x000000ff1100720c */ /* 0x000fe40003f05300 */
[----:B0-----:R-:W-:-:S05]  /*53f0*/  I2FP.F32.U32 R8, R22 ;  /* 0x0000001600087245 */ /* 0x001fca0000201000 */
[----:B------:R-:W-:-:S04]  /*5400*/  FMUL R8, R8, UR6 ;  /* 0x0000000608087c20 */ /* 0x000fc80008400000 */
[----:B------:R0:W2:Y:S02]  /*5410*/  F2I.U32.TRUNC.NTZ R23, R8 ;  /* 0x0000000800177305 */ /* 0x0000a4000020f000 */
[----:B---34-:R-:W-:Y:S05]  /*5420*/  @!P0 BRA `(.L_x_106) ;  /* 0x0000000000288947 */ /* 0x018fea0003800000 */
[----:B------:R-:W3:Y:S02]  /*5430*/  LDC R9, c[0x0][0x634] ;  /* 0x00018d00ff097b82 */ /* 0x000ee40000000800 */
[----:B---3--:R-:W-:-:S05]  /*5440*/  IADD3 R13, P0, R4, R9, RZ ;  /* 0x00000009040d7210 */ /* 0x008fca0007f1e0ff */
[----:B------:R-:W-:-:S04]  /*5450*/  IMAD.X R19, RZ, RZ, R5, P0 ;  /* 0x000000ffff137224 */ /* 0x000fc800000e0605 */
[----:B0-----:R-:W-:-:S04]  /*5460*/  IMAD.WIDE.U32 R8, R19, R16, RZ ;  /* 0x0000001013087225 */ /* 0x001fc800078e00ff */
[----:B------:R-:W-:-:S04]  /*5470*/  IMAD.WIDE.U32 R10, P0, R13, R17, R8 ;  /* 0x000000110d0a7225 */ /* 0x000fc80007800008 */
[----:B------:R-:W-:-:S04]  /*5480*/  IMAD.WIDE.U32 R8, R13, R16, RZ ;  /* 0x000000100d087225 */ /* 0x000fc800078e00ff */
[----:B------:R-:W-:Y:S01]  /*5490*/  IMAD.X R15, RZ, RZ, RZ, P0 ;  /* 0x000000ffff0f7224 */ /* 0x000fe200000e06ff */
[----:B------:R-:W-:Y:S01]  /*54a0*/  IADD3 RZ, P0, R9, R10, RZ ;  /* 0x0000000a09ff7210 */ /* 0x000fe20007f1e0ff */
[----:B------:R-:W-:-:S04]  /*54b0*/  IMAD.MOV.U32 R14, RZ, RZ, R11 ;  /* 0x000000ffff0e7224 */ /* 0x000fc800078e000b */
[----:B------:R-:W-:-:S08]  /*54c0*/  IMAD.WIDE.U32.X R14, R19, R17, R14, P0 ;  /* 0x00000011130e7225 */ /* 0x000fd000000e040e */
.L_x_106:
[----:B------:R-:W3:Y:S01]  /*54d0*/  LDC.64 R30, c[0x0][0x640] ;  /* 0x00019000ff1e7b82 */ /* 0x000ee20000000a00 */
[-C--:B------:R-:W-:Y:S01]  /*54e0*/  SHF.R.U64 R73, R14, R18.reuse, R15 ;  /* 0x000000120e497219 */ /* 0x080fe2000000120f */
[----:B--2---:R-:W-:Y:S01]  /*54f0*/  IMAD.MOV R23, RZ, RZ, -R23 ;  /* 0x000000ffff177224 */ /* 0x004fe200078e0a17 */
[----:B0-----:R-:W-:Y:S01]  /*5500*/  SHF.R.U32.HI R8, RZ, R18, R15 ;  /* 0x00000012ff087219 */ /* 0x001fe2000001160f */
[----:B------:R-:W-:Y:S01]  /*5510*/  ULDC UR6, c[0x0][0x154] ;  /* 0x0000550000067ab9 */ /* 0x000fe20000000800 */
[----:B------:R-:W-:Y:S01]  /*5520*/  IADD3 R11, P0, RZ, -R73, RZ ;  /* 0x80000049ff0b7210 */ /* 0x000fe20007f1e0ff */
[----:B------:R-:W-:Y:S02]  /*5530*/  IMAD R23, R25, R23, R22 ;  /* 0x0000001719177224 */ /* 0x000fe400078e0216 */
[----:B------:R-:W0:Y:S01]  /*5540*/  LDC R14, c[0x0][0x618] ;  /* 0x00018600ff0e7b82 */ /* 0x000e220000000800 */
[----:B------:R-:W-:Y:S02]  /*5550*/  IMAD.MOV.U32 R13, RZ, RZ, 0x1 ;  /* 0x00000001ff0d7424 */ /* 0x000fe400078e00ff */
[----:B------:R-:W-:-:S04]  /*5560*/  IMAD.X R9, RZ, RZ, ~R8, P0 ;  /* 0x000000ffff097224 */ /* 0x000fc800000e0e08 */
[-C--:B-1----:R-:W-:Y:S01]  /*5570*/  IMAD R10, R9, R20.reuse, RZ ;  /* 0x00000014090a7224 */ /* 0x082fe200078e02ff */
[----:B------:R-:W1:Y:S01]  /*5580*/  LDC R26, c[0x0][0x608] ;  /* 0x00018200ff1a7b82 */ /* 0x000e620000000800 */
[----:B------:R-:W-:-:S04]  /*5590*/  IMAD.WIDE.U32 R8, R11, R20, R4 ;  /* 0x000000140b087225 */ /* 0x000fc800078e0004 */
[----:B------:R-:W-:Y:S01]  /*55a0*/  IMAD R11, R11, R21, R10 ;  /* 0x000000150b0b7224 */ /* 0x000fe200078e020a */
[----:B------:R-:W-:Y:S02]  /*55b0*/  I2FP.F32.U32 R10, R24 ;  /* 0x00000018000a7245 */ /* 0x000fe40000201000 */
[----:B------:R-:W2:Y:S01]  /*55c0*/  LDC R28, c[0x0][0x658] ;  /* 0x00019600ff1c7b82 */ /* 0x000ea20000000800 */
[----:B------:R-:W-:Y:S01]  /*55d0*/  IMAD.IADD R9, R9, 0x1, R11 ;  /* 0x0000000109097824 */ /* 0x000fe200078e020b */
[----:B---3--:R-:W-:Y:S01]  /*55e0*/  ISETP.NE.U32.AND P0, PT, R30, RZ, PT ;  /* 0x000000ff1e00720c */ /* 0x008fe20003f05070 */
[----:B------:R-:W-:Y:S01]  /*55f0*/  FMUL R10, R10, UR6 ;  /* 0x000000060a0a7c20 */ /* 0x000fe20008400000 */
[----:B------:R-:W-:Y:S02]  /*5600*/  IMAD.MOV.U32 R11, RZ, RZ, -0x1 ;  /* 0xffffffffff0b7424 */ /* 0x000fe400078e00ff */
[----:B------:R-:W-:Y:S01]  /*5610*/  ISETP.NE.AND.EX P0, PT, R31, RZ, PT, P0 ;  /* 0x000000ff1f00720c */ /* 0x000fe20003f05300 */
[----:B------:R3:W4:Y:S01]  /*5620*/  F2I.U32.TRUNC.NTZ R19, R10 ;  /* 0x0000000a00137305 */ /* 0x000722000020f000 */
[----:B------:R-:W3:Y:S01]  /*5630*/  LDC R21, c[0x0][0x148] ;  /* 0x00005200ff157b82 */ /* 0x000ee20000000800 */
[----:B0-----:R-:W-:-:S02]  /*5640*/  SHF.R.U64 R18, R8, R14, R9 ;  /* 0x0000000e08127219 */ /* 0x001fc40000001209 */
[----:B------:R-:W-:-:S05]  /*5650*/  SHF.R.U32.HI R9, RZ, R14, R9 ;  /* 0x0000000eff097219 */ /* 0x000fca0000011609 */
[----:B------:R-:W0:Y:S01]  /*5660*/  LDC R22, c[0x0][0x600] ;  /* 0x00018000ff167b82 */ /* 0x000e220000000800 */
[-CC-:B-1----:R-:W-:Y:S02]  /*5670*/  SHF.R.U64 R16, R18, R26.reuse, R9.reuse ;  /* 0x0000001a12107219 */ /* 0x182fe40000001209 */
[----:B------:R-:W-:-:S05]  /*5680*/  SHF.R.U32.HI R9, RZ, R26, R9 ;  /* 0x0000001aff097219 */ /* 0x000fca0000011609 */
[----:B------:R-:W1:Y:S01]  /*5690*/  LDC R27, c[0x0][0x648] ;  /* 0x00019200ff1b7b82 */ /* 0x000e620000000800 */
[-CC-:B--2---:R-:W-:Y:S02]  /*56a0*/  SHF.R.U64 R20, R16, R28.reuse, R9.reuse ;  /* 0x0000001c10147219 */ /* 0x184fe40000001209 */
[-C--:B------:R-:W-:Y:S02]  /*56b0*/  SHF.L.U32 R11, R11, R28.reuse, RZ ;  /* 0x0000001c0b0b7219 */ /* 0x080fe400000006ff */
[-C--:B------:R-:W-:Y:S01]  /*56c0*/  SHF.R.U32.HI R9, RZ, R28.reuse, R9 ;  /* 0x0000001cff097219 */ /* 0x080fe20000011609 */
[----:B------:R-:W-:Y:S01]  /*56d0*/  IMAD.MOV.U32 R8, RZ, RZ, R20 ;  /* 0x000000ffff087224 */ /* 0x000fe200078e0014 */
[----:B------:R-:W-:Y:S01]  /*56e0*/  SHF.L.U32 R26, R13, R28, RZ ;  /* 0x0000001c0d1a7219 */ /* 0x000fe200000006ff */
[----:B------:R-:W2:Y:S01]  /*56f0*/  LDC R29, c[0x0][0x638] ;  /* 0x00018e00ff1d7b82 */ /* 0x000ea20000000800 */
[----:B------:R-:W-:-:S07]  /*5700*/  LOP3.LUT R25, RZ, R11, RZ, 0x33, !PT ;  /* 0x0000000bff197212 */ /* 0x000fce00078e33ff */
[----:B------:R-:W0:Y:S01]  /*5710*/  LDC R32, c[0x0][0x610] ;  /* 0x00018400ff207b82 */ /* 0x000e220000000800 */
[----:B----4-:R-:W-:Y:S05]  /*5720*/  @!P0 BRA `(.L_x_107) ;  /* 0x0000000000288947 */ /* 0x010fea0003800000 */
[----:B------:R-:W4:Y:S02]  /*5730*/  LDC R13, c[0x0][0x64c] ;  /* 0x00019300ff0d7b82 */ /* 0x000f240000000800 */
[----:B----4-:R-:W-:-:S05]  /*5740*/  IADD3 R13, P0, R20, R13, RZ ;  /* 0x0000000d140d7210 */ /* 0x010fca0007f1e0ff */
[----:B------:R-:W-:-:S04]  /*5750*/  IMAD.X R17, RZ, RZ, R9, P0 ;  /* 0x000000ffff117224 */ /* 0x000fc800000e0609 */
[----:B------:R-:W-:-:S04]  /*5760*/  IMAD.WIDE.U32 R8, R17, R30, RZ ;  /* 0x0000001e11087225 */ /* 0x000fc800078e00ff */
[----:B---3--:R-:W-:-:S04]  /*5770*/  IMAD.WIDE.U32 R10, P0, R13, R31, R8 ;  /* 0x0000001f0d0a7225 */ /* 0x008fc80007800008 */
[----:B------:R-:W-:-:S04]  /*5780*/  IMAD.WIDE.U32 R8, R13, R30, RZ ;  /* 0x0000001e0d087225 */ /* 0x000fc800078e00ff */
[----:B------:R-:W-:Y:S01]  /*5790*/  IMAD.X R15, RZ, RZ, RZ, P0 ;  /* 0x000000ffff0f7224 */ /* 0x000fe200000e06ff */
[----:B------:R-:W-:Y:S01]  /*57a0*/  IADD3 RZ, P0, R9, R10, RZ ;  /* 0x0000000a09ff7210 */ /* 0x000fe20007f1e0ff */
[----:B------:R-:W-:-:S04]  /*57b0*/  IMAD.MOV.U32 R14, RZ, RZ, R11 ;  /* 0x000000ffff0e7224 */ /* 0x000fc800078e000b */
[----:B------:R-:W-:-:S08]  /*57c0*/  IMAD.WIDE.U32.X R8, R17, R31, R14, P0 ;  /* 0x0000001f11087225 */ /* 0x000fd000000e040e */
.L_x_107:
[----:B-1----:R-:W-:Y:S01]  /*57d0*/  SHF.R.U64 R8, R8, R27, R9 ;  /* 0x0000001b08087219 */ /* 0x002fe20000001209 */
[----:B0-----:R-:W-:Y:S01]  /*57e0*/  VIADD R13, R22, 0xffffffff ;  /* 0xffffffff160d7836 */ /* 0x001fe20000000000 */
[----:B------:R-:W-:Y:S01]  /*57f0*/  LOP3.LUT R11, R16, R25, RZ, 0xc0, !PT ;  /* 0x00000019100b7212 */ /* 0x000fe200078ec0ff */
[----:B------:R-:W-:Y:S02]  /*5800*/  IMAD.MOV R19, RZ, RZ, -R19 ;  /* 0x000000ffff137224 */ /* 0x000fe400078e0a13 */
[----:B------:R-:W-:Y:S02]  /*5810*/  IMAD.MOV R9, RZ, RZ, -R8 ;  /* 0x000000ffff097224 */ /* 0x000fe400078e0a08 */
[----:B------:R-:W-:Y:S01]  /*5820*/  IMAD R26, R26, R8, R11 ;  /* 0x000000081a1a7224 */ /* 0x000fe200078e020b */
[----:B------:R-:W-:Y:S01]  /*5830*/  LOP3.LUT R11, R18, R13, RZ, 0xc0, !PT ;  /* 0x0000000d120b7212 */ /* 0x000fe200078ec0ff */
[----:B---3--:R-:W-:Y:S02]  /*5840*/  @P4 IMAD R23, R21, R19, R24 ;  /* 0x0000001315174224 */ /* 0x008fe400078e0218 */
[----:B--2---:R-:W-:-:S02]  /*5850*/  IMAD R8, R9, R29, R20 ;  /* 0x0000001d09087224 */ /* 0x004fc400078e0214 */
[----:B------:R-:W-:Y:S02]  /*5860*/  IMAD R26, R26, R32, R23 ;  /* 0x000000201a1a7224 */ /* 0x000fe400078e0217 */
[----:B------:R-:W-:Y:S02]  /*5870*/  IMAD R9, R8, R22, R11 ;  /* 0x0000001608097224 */ /* 0x000fe400078e020b */
[----:B------:R-:W-:-:S03]  /*5880*/  IMAD.MOV.U32 R10, RZ, RZ, 0x1 ;  /* 0x00000001ff0a7424 */ /* 0x000fc600078e00ff */
[----:B------:R-:W-:Y:S02]  /*5890*/  SEL R15, R9, R26, !P4 ;  /* 0x0000001a090f7207 */ /* 0x000fe40006000000 */
[----:B------:R-:W-:Y:S02]  /*58a0*/  PRMT R8, R10, 0x7610, R8 ;  /* 0x000076100a087816 */ /* 0x000fe40000000008 */
[----:B------:R-:W-:-:S07]  /*58b0*/  SEL R26, R26, R9, !P4 ;  /* 0x000000091a1a7207 */ /* 0x000fce0006000000 */
.L_x_105:
[----:B------:R-:W-:Y:S01]  /*58c0*/  LOP3.LUT P0, RZ, R8, 0xff, RZ, 0xc0, !PT ;  /* 0x000000ff08ff7812 */ /* 0x000fe2000780c0ff */
[----:B------:R-:W-:-:S12]  /*58d0*/  IMAD.MOV.U32 R71, RZ, RZ, R26 ;  /* 0x000000ffff477224 */ /* 0x000fd800078e001a */
[----:B------:R-:W-:Y:S05]  /*58e0*/  @P0 BRA `(.L_x_108) ;  /* 0xffffffbc00480947 */ /* 0x000fea000383ffff */
[----:B------:R-:W-:Y:S05]  /*58f0*/  EXIT ;  /* 0x000000000000794d */ /* 0x000fea0003800000 */
.L_x_8:
[----:B0-----:R-:W-:Y:S01]  /*5900*/  ULDC.64 UR4, c[0x0][0x650] ;  /* 0x0001940000047ab9 */ /* 0x001fe20000000a00 */
        /* <DEDUP_REMOVED lines=25> */
.L_x_110:
[----:B------:R-:W0:Y:S01]  /*5aa0*/  LDC.64 R28, c[0x0][0x640] ;  /* 0x00019000ff1c7b82 */ /* 0x000e220000000a00 */
[-CC-:B------:R-:W-:Y:S01]  /*5ab0*/  SHF.R.U64 R21, R16, R6.reuse, R17.reuse ;  /* 0x0000000610157219 */ /* 0x180fe20000001211 */
[----:B------:R-:W-:Y:S01]  /*5ac0*/  IMAD.MOV.U32 R31, RZ, RZ, 0x1 ;  /* 0x00000001ff1f7424 */ /* 0x000fe200078e00ff */
[----:B------:R-:W-:Y:S02]  /*5ad0*/  SHF.R.U32.HI R3, RZ, R6, R17 ;  /* 0x00000006ff037219 */ /* 0x000fe40000011611 */
[----:B------:R-:W-:-:S03]  /*5ae0*/  IADD3 R15, P0, RZ, -R21, RZ ;  /* 0x80000015ff0f7210 */ /* 0x000fc60007f1e0ff */
[----:B------:R-:W1:Y:S02]  /*5af0*/  LDC R14, c[0x0][0x618] ;  /* 0x00018600ff0e7b82 */ /* 0x000e640000000800 */
[----:B------:R-:W-:Y:S02]  /*5b00*/  IMAD.X R3, RZ, RZ, ~R3, P0 ;  /* 0x000000ffff037224 */ /* 0x000fe400000e0e03 */
[----:B------:R-:W-:-:S04]  /*5b10*/  IMAD.WIDE.U32 R12, R15, R22, R4 ;  /* 0x000000160f0c7225 */ /* 0x000fc800078e0004 */
[----:B------:R-:W2:Y:S01]  /*5b20*/  LDC R16, c[0x0][0x608] ;  /* 0x00018200ff107b82 */ /* 0x000ea20000000800 */
[----:B------:R-:W-:-:S04]  /*5b30*/  IMAD R6, R3, R22, RZ ;  /* 0x0000001603067224 */ /* 0x000fc800078e02ff */
[----:B------:R-:W-:-:S03]  /*5b40*/  IMAD R3, R15, R23, R6 ;  /* 0x000000170f037224 */ /* 0x000fc600078e0206 */
[----:B------:R-:W3:Y:S01]  /*5b50*/  LDC R26, c[0x0][0x658] ;  /* 0x00019600ff1a7b82 */ /* 0x000ee20000000800 */
[----:B------:R-:W-:Y:S01]  /*5b60*/  IMAD.IADD R3, R13, 0x1, R3 ;  /* 0x000000010d037824 */ /* 0x000fe200078e0203 */
[----:B0-----:R-:W-:Y:S01]  /*5b70*/  ISETP.NE.U32.AND P0, PT, R28, RZ, PT ;  /* 0x000000ff1c00720c */ /* 0x001fe20003f05070 */
[----:B------:R-:W-:-:S03]  /*5b80*/  IMAD.MOV.U32 R13, RZ, RZ, -0x1 ;  /* 0xffffffffff0d7424 */ /* 0x000fc600078e00ff */
        /* <DEDUP_REMOVED lines=25> */
.L_x_111:
[----:B-1----:R-:W-:Y:S01]  /*5d20*/  SHF.R.U64 R6, R12, R25, R13 ;  /* 0x000000190c067219 */ /* 0x002fe2000000120d */
[----:B0-----:R-:W-:Y:S01]  /*5d30*/  VIADD R13, R24, 0xffffffff ;  /* 0xffffffff180d7836 */ /* 0x001fe20000000000 */
[----:B------:R-:W-:Y:S01]  /*5d40*/  SHF.L.U32 R9, R31, R26, RZ ;  /* 0x0000001a1f097219 */ /* 0x000fe200000006ff */
[----:B------:R-:W-:Y:S01]  /*5d50*/  @P4 IMAD R10, R11, R20, R8 ;  /* 0x000000140b0a4224 */ /* 0x000fe200078e0208 */
[----:B------:R-:W-:Y:S01]  /*5d60*/  LOP3.LUT R3, R22, R33, RZ, 0xc0, !PT ;  /* 0x0000002116037212 */ /* 0x000fe200078ec0ff */
[----:B------:R-:W-:Y:S01]  /*5d70*/  IMAD.MOV R12, RZ, RZ, -R6 ;  /* 0x000000ffff0c7224 */ /* 0x000fe200078e0a06 */
[----:B------:R-:W-:Y:S01]  /*5d80*/  LOP3.LUT R18, R18, R13, RZ, 0xc0, !PT ;  /* 0x0000000d12127212 */ /* 0x000fe200078ec0ff */
[----:B------:R-:W-:Y:S02]  /*5d90*/  IMAD.MOV.U32 R17, RZ, RZ, R21 ;  /* 0x000000ffff117224 */ /* 0x000fe400078e0015 */
[----:B------:R-:W-:Y:S02]  /*5da0*/  IMAD R9, R9, R6, R3 ;  /* 0x0000000609097224 */ /* 0x000fe400078e0203 */
[----:B--2---:R-:W-:-:S02]  /*5db0*/  IMAD R3, R12, R27, R23 ;  /* 0x0000001b0c037224 */ /* 0x004fc400078e0217 */
[----:B---3--:R-:W-:Y:S02]  /*5dc0*/  IMAD R10, R9, R30, R10 ;  /* 0x0000001e090a7224 */ /* 0x008fe400078e020a */
[----:B------:R-:W-:Y:S02]  /*5dd0*/  IMAD.MOV.U32 R6, RZ, RZ, 0x1 ;  /* 0x00000001ff067424 */ /* 0x000fe400078e00ff */
[----:B------:R-:W-:-:S03]  /*5de0*/  IMAD R9, R3, R24, R18 ;  /* 0x0000001803097224 */ /* 0x000fc600078e0212 */
[----:B------:R-:W-:Y:S02]  /*5df0*/  PRMT R3, R6, 0x7610, R3 ;  /* 0x0000761006037816 */ /* 0x000fe40000000003 */
[----:B------:R-:W-:Y:S02]  /*5e00*/  SEL R6, R9, R10, !P4 ;  /* 0x0000000a09067207 */ /* 0x000fe40006000000 */
[----:B------:R-:W-:-:S07]  /*5e10*/  SEL R18, R10, R9, !P4 ;  /* 0x000000090a127207 */ /* 0x000fce0006000000 */
.L_x_109:
[----:B------:R-:W-:-:S08]  /*5e20*/  NOP ;  /* 0x0000000000007918 */ /* 0x000fd00000000000 */
[----:B------:R-:W0:-:S00]  /*5e30*/  USETMAXREG.DEALLOC.CTAPOOL 0x28 ;  /* 0x00000028000079c8 */ /* 0x000e0000080e0500 */
[----:B0-----:R-:W-:-:S13]  /*5e40*/  ISETP.NE.AND P0, PT, R7, RZ, PT ;  /* 0x000000ff0700720c */ /* 0x001fda0003f05270 */
[----:B------:R-:W-:Y:S05]  /*5e50*/  @P0 EXIT ;  /* 0x000000000000094d */ /* 0x000fea0003800000 */
[----:B------:R-:W-:Y:S01]  /*5e60*/  LOP3.LUT P0, RZ, R3, 0xff, RZ, 0xc0, !PT ;  /* 0x000000ff03ff7812 */ /* 0x000fe2000780c0ff */
[----:B------:R-:W-:Y:S02]  /*5e70*/  IMAD.MOV.U32 R3, RZ, RZ, 0x1 ;  /* 0x00000001ff037424 */ /* 0x000fe400078e00ff */
[----:B------:R-:W-:-:S10]  /*5e80*/  IMAD.MOV.U32 R15, RZ, RZ, RZ ;  /* 0x000000ffff0f7224 */ /* 0x000fd400078e00ff */
[----:B------:R-:W-:Y:S05]  /*5e90*/  @!P0 BRA `(.L_x_112) ;  /* 0x0000000c00448947 */ /* 0x000fea0003800000 */
[----:B------:R-:W0:Y:S01]  /*5ea0*/  LDC R3, c[0x0][0x28c] ;  /* 0x0000a300ff037b82 */ /* 0x000e220000000800 */
[----:B------:R-:W1:Y:S01]  /*5eb0*/  S2R R12, SR_CgaCtaId ;  /* 0x00000000000c7919 */ /* 0x000e620000008800 */
[----:B------:R-:W-:Y:S01]  /*5ec0*/  ULDC UR5, c[0x0][0x658] ;  /* 0x0001960000057ab9 */ /* 0x000fe20000000800 */
[----:B------:R-:W-:Y:S01]  /*5ed0*/  UMOV UR7, 0xffffffff ;  /* 0xffffffff00077882 */ /* 0x000fe20000000000 */
[----:B------:R-:W-:Y:S01]  /*5ee0*/  ULDC UR6, c[0x0][0xc] ;  /* 0x0000030000067ab9 */ /* 0x000fe20000000800 */
[----:B------:R-:W-:Y:S01]  /*5ef0*/  USHF.L.U32 UR8, UR7, UR5, URZ ;  /* 0x0000000507087299 */ /* 0x000fe2000800063f */
[----:B------:R-:W-:Y:S01]  /*5f00*/  BSSY B0, `(.L_x_112) ;  /* 0x00000ca000007945 */ /* 0x000fe20003800000 */
[----:B------:R-:W-:Y:S01]  /*5f10*/  UMOV UR9, 0x1 ;  /* 0x0000000100097882 */ /* 0x000fe20000000000 */
[----:B------:R-:W-:Y:S01]  /*5f20*/  ULDC UR7, c[0x0][0x10] ;  /* 0x0000040000077ab9 */ /* 0x000fe20000000800 */
[----:B------:R-:W-:Y:S01]  /*5f30*/  USHF.L.U32 UR18, UR9, UR5, URZ ;  /* 0x0000000509127299 */ /* 0x000fe2000800063f */
[----:B------:R-:W-:Y:S01]  /*5f40*/  IMAD.MOV.U32 R16, RZ, RZ, 0x1 ;  /* 0x00000001ff107424 */ /* 0x000fe200078e00ff */
[----:B------:R-:W-:Y:S01]  /*5f50*/  UIMAD.WIDE.U32 UR6, UR6, UR7, URZ ;  /* 0x00000007060672a5 */ /* 0x000fe2000f8e003f */
[----:B------:R-:W-:Y:S01]  /*5f60*/  LOP3.LUT R14, R2, 0x2, RZ, 0xfc, !PT ;  /* 0x00000002020e7812 */ /* 0x000fe200078efcff */
[----:B------:R-:W-:Y:S01]  /*5f70*/  ULDC UR5, c[0x0][0x14] ;  /* 0x0000050000057ab9 */ /* 0x000fe20000000800 */
[----:B------:R-:W-:Y:S01]  /*5f80*/  IMAD.MOV.U32 R15, RZ, RZ, RZ ;  /* 0x000000ffff0f7224 */ /* 0x000fe200078e00ff */
[----:B------:R-:W-:-:S02]  /*5f90*/  UIMAD.WIDE.U32 UR20, UR6, UR5, URZ ;  /* 0x00000005061472a5 */ /* 0x000fc4000f8e003f */
[----:B------:R-:W-:Y:S01]  /*5fa0*/  UIMAD UR13, UR7, UR5, URZ ;  /* 0x00000005070d72a4 */ /* 0x000fe2000f8e023f */
[----:B------:R-:W-:Y:S01]  /*5fb0*/  ULDC UR4, c[0x0][0x600] ;  /* 0x0001800000047ab9 */ /* 0x000fe20000000800 */
[----:B------:R-:W-:Y:S02]  /*5fc0*/  ULOP3.LUT UR17, URZ, UR8, URZ, 0x33, !UPT ;  /* 0x000000083f117292 */ /* 0x000fe4000f8e333f */
[----:B------:R-:W-:Y:S01]  /*5fd0*/  UIADD3 UR4, UR4, -0x1, URZ ;  /* 0xffffffff04047890 */ /* 0x000fe2000fffe03f */
[----:B0-----:R-:W-:Y:S01]  /*5fe0*/  VIADD R3, R3, 0x1f ;  /* 0x0000001f03037836 */ /* 0x001fe20000000000 */
[----:B------:R-:W-:Y:S01]  /*5ff0*/  UIADD3 UR13, UR21, UR13, URZ ;  /* 0x0000000d150d7290 */ /* 0x000fe2000fffe03f */
[----:B------:R-:W-:-:S03]  /*6000*/  ULDC.64 UR22, c[0x0][0x198] ;  /* 0x0000660000167ab9 */ /* 0x000fc60000000a00 */
[----:B------:R-:W-:-:S04]  /*6010*/  SHF.R.S32.HI R8, RZ, 0x1f, R3 ;  /* 0x0000001fff087819 */ /* 0x000fc80000011403 */
[----:B------:R-:W-:Y:S01]  /*6020*/  LEA.HI R8, R8, R3, RZ, 0x5 ;  /* 0x0000000308087211 */ /* 0x000fe200078f28ff */
[C---:B-1----:R-:W-:Y:S02]  /*6030*/  IMAD.SHL.U32 R11, R12.reuse, 0x20, RZ ;  /* 0x000000200c0b7824 */ /* 0x042fe400078e00ff */
[----:B------:R-:W-:Y:S01]  /*6040*/  IMAD.SHL.U32 R12, R12, 0x400, RZ ;  /* 0x000004000c0c7824 */ /* 0x000fe200078e00ff */
[----:B------:R-:W-:Y:S01]  /*6050*/  SHF.R.S32.HI R10, RZ, 0x5, R8 ;  /* 0x00000005ff0a7819 */ /* 0x000fe20000011408 */
[----:B------:R-:W-:Y:S01]  /*6060*/  IMAD.MOV.U32 R3, RZ, RZ, 0x1 ;  /* 0x00000001ff037424 */ /* 0x000fe200078e00ff */
[----:B------:R-:W-:Y:S02]  /*6070*/  LOP3.LUT R11, R11, 0x20, RZ, 0xc0, !PT ;  /* 0x000000200b0b7812 */ /* 0x000fe400078ec0ff */
[----:B------:R-:W-:Y:S01]  /*6080*/  LOP3.LUT R12, R12, 0x400, RZ, 0xc0, !PT ;  /* 0x000004000c0c7812 */ /* 0x000fe200078ec0ff */
[----:B------:R-:W-:-:S07]  /*6090*/  VIADD R13, R10, 0x1 ;  /* 0x000000010a0d7836 */ /* 0x000fce0000000000 */
.L_x_123:
[----:B------:R-:W-:-:S03]  /*60a0*/  UMOV UR5, 0xffffffff ;  /* 0xffffffff00057882 */ /* 0x000fc60000000000 */
[----:B------:R-:W-:Y:S05]  /*60b0*/  BRA.DIV UR5, `(.L_x_113) ;  /* 0x0000002205507947 */ /* 0x000fea000b800000 */
[----:B------:R-:W-:-:S13]  /*60c0*/  ELECT P0, URZ, PT ;  /* 0x00000000003f782f */ /* 0x000fda0003800000 */
.L_x_167:
[----:B------:R-:W0:Y:S01]  /*60d0*/  LDC R7, c[0x0][0x28c] ;  /* 0x0000a300ff077b82 */ /* 0x000e220000000800 */
[----:B------:R-:W-:Y:S01]  /*60e0*/  BSSY B1, `(.L_x_114) ;  /* 0x0000038000017945 */ /* 0x000fe20003800000 */
[----:B0-----:R-:W-:-:S13]  /*60f0*/  ISETP.LT.OR P0, PT, R7, 0x1, !P0 ;  /* 0x000000010700780c */ /* 0x001fda0004701670 */
[----:B------:R-:W-:Y:S05]  /*6100*/  @P0 BRA `(.L_x_115) ;  /* 0x0000000000d40947 */ /* 0x000fea0003800000 */
[----:B------:R-:W-:Y:S02]  /*6110*/  IMAD R19, R6, 0x40, R11 ;  /* 0x0000004006137824 */ /* 0x000fe400078e020b */
[----:B------:R-:W-:Y:S02]  /*6120*/  IMAD.SHL.U32 R20, R18, 0x80, RZ ;  /* 0x0000008012147824 */ /* 0x000fe400078e00ff */
[----:B------:R-:W-:Y:S02]  /*6130*/  IMAD.MOV.U32 R23, RZ, RZ, RZ ;  /* 0x000000ffff177224 */ /* 0x000fe400078e00ff */
[----:B------:R-:W-:Y:S02]  /*6140*/  IMAD.MOV.U32 R6, RZ, RZ, R13 ;  /* 0x000000ffff067224 */ /* 0x000fe400078e000d */
[----:B------:R-:W-:Y:S02]  /*6150*/  IMAD.MOV.U32 R7, RZ, RZ, R3 ;  /* 0x000000ffff077224 */ /* 0x000fe400078e0003 */
[----:B------:R-:W-:-:S07]  /*6160*/  IMAD.MOV.U32 R9, RZ, RZ, R15 ;  /* 0x000000ffff097224 */ /* 0x000fce00078e000f */
.L_x_118:
[----:B------:R-:W0:Y:S01]  /*6170*/  S2R R21, SR_CgaCtaId ;  /* 0x0000000000157919 */ /* 0x000e220000008800 */
[----:B------:R-:W-:Y:S02]  /*6180*/  MOV R8, 0x400 ;  /* 0x0000040000087802 */ /* 0x000fe40000000f00 */
[----:B------:R-:W-:-:S13]  /*6190*/  LOP3.LUT P1, RZ, R0, 0x7f, RZ, 0xc0, !PT ;  /* 0x0000007f00ff7812 */ /* 0x000fda000782c0ff */
[----:B------:R-:W1:Y:S01]  /*61a0*/  @!P1 LDC R18, c[0x0][0x500] ;  /* 0x00014000ff129b82 */ /* 0x000e620000000800 */
[----:B0-----:R-:W-:Y:S02]  /*61b0*/  LEA R22, R21, R8, 0x18 ;  /* 0x0000000815167211 */ /* 0x001fe400078ec0ff */
[----:B------:R-:W-:-:S03]  /*61c0*/  SHF.L.U32 R8, R7, 0x1f, RZ ;  /* 0x0000001f07087819 */ /* 0x000fc600000006ff */
[----:B------:R-:W-:-:S04]  /*61d0*/  IMAD R21, R9, 0x8, R22 ;  /* 0x0000000809157824 */ /* 0x000fc800078e0216 */
[----:B------:R-:W0:Y:S02]  /*61e0*/  SYNCS.PHASECHK.TRANS64.TRYWAIT P0, [R21+URZ+0x128], R8 ;  /* 0x00012808150075a7 */ /* 0x000e24000800017f */
[----:B01----:R-:W-:Y:S05]  /*61f0*/  @!P0 BRA `(.L_x_116) ;  /* 0x0000002000208947 */ /* 0x003fea0003800000 */
.L_x_168:
[----:B0-----:R-:W-:Y:S01]  /*6200*/  PRMT R8, R14, 0x9910, RZ ;  /* 0x000099100e087816 */ /* 0x001fe200000000ff */
[----:B------:R0:W-:Y:S03]  /*6210*/  @!P1 SYNCS.ARRIVE.TRANS64 RZ, [R21+URZ], R18 ;  /* 0x0000001215ff99a7 */ /* 0x0001e6000800003f */
[----:B------:R-:W-:-:S13]  /*6220*/  ISETP.NE.AND P0, PT, R8, 0x2, PT ;  /* 0x000000020800780c */ /* 0x000fda0003f05270 */
[----:B0-----:R-:W-:Y:S05]  /*6230*/  @P0 BRA `(.L_x_117) ;  /* 0x0000000000040947 */ /* 0x001fea0003800000 */
[----:B------:R-:W-:Y:S01]  /*6240*/  BPT.TRAP 0x1 ;  /* 0x000000040000795c */ /* 0x000fe20000300000 */
.L_x_117:
[----:B------:R-:W-:Y:S01]  /*6250*/  R2UR UR16, R22 ;  /* 0x00000000161072ca */ /* 0x000fe200000e0000 */
[----:B------:R-:W-:Y:S01]  /*6260*/  IMAD R22, R9, 0x1000, R22 ;  /* 0x0000100009167824 */ /* 0x000fe200078e0216 */
[----:B------:R-:W-:Y:S01]  /*6270*/  R2UR UR9, R21 ;  /* 0x00000000150972ca */ /* 0x000fe200000e0000 */
[C---:B------:R-:W-:Y:S01]  /*6280*/  IMAD R8, R9.reuse, 0x800, R12 ;  /* 0x0000080009087824 */ /* 0x040fe200078e020c */
[----:B------:R-:W-:Y:S01]  /*6290*/  UIADD3 UR6, UP0, UR22, 0xf0, URZ ;  /* 0x000000f016067890 */ /* 0x000fe2000ff1e03f */
[----:B------:R-:W-:Y:S01]  /*62a0*/  VIADD R6, R6, 0xffffffff ;  /* 0xffffffff06067836 */ /* 0x000fe20000000000 */
[----:B------:R-:W-:Y:S01]  /*62b0*/  R2UR UR5, R22 ;  /* 0x00000000160572ca */ /* 0x000fe200000e0000 */
[----:B------:R-:W-:Y:S01]  /*62c0*/  UIADD3 UR24, UP1, UR22, 0x1f0, URZ ;  /* 0x000001f016187890 */ /* 0x000fe2000ff3e03f */
[----:B------:R-:W-:Y:S01]  /*62d0*/  R2UR UR8, R8 ;  /* 0x00000000080872ca */ /* 0x000fe200000e0000 */
[----:B------:R-:W-:Y:S01]  /*62e0*/  UIADD3.X UR7, URZ, UR23, URZ, UP0, !UPT ;  /* 0x000000173f077290 */ /* 0x000fe200087fe43f */
[----:B------:R-:W-:Y:S01]  /*62f0*/  R2UR UR11, R20 ;  /* 0x00000000140b72ca */ /* 0x000fe200000e0000 */
[----:B------:R-:W-:Y:S01]  /*6300*/  VIADD R9, R9, 0x1 ;  /* 0x0000000109097836 */ /* 0x000fe20000000000 */
[----:B------:R-:W-:Y:S01]  /*6310*/  R2UR UR10, R23 ;  /* 0x00000000170a72ca */ /* 0x000fe200000e0000 */
[----:B------:R-:W-:Y:S01]  /*6320*/  UIADD3.X UR25, URZ, UR23, URZ, UP1, !UPT ;  /* 0x000000173f197290 */ /* 0x000fe20008ffe43f */
[----:B------:R-:W-:Y:S01]  /*6330*/  R2UR UR12, R17 ;  /* 0x00000000110c72ca */ /* 0x000fe200000e0000 */
[----:B------:R-:W-:Y:S01]  /*6340*/  UMOV UR14, 0x0 ;  /* 0x00000000000e7882 */ /* 0x000fe20000000000 */
[----:B------:R-:W-:Y:S01]  /*6350*/  R2UR UR19, R19 ;  /* 0x00000000131372ca */ /* 0x000fe200000e0000 */
[----:B------:R-:W-:Y:S01]  /*6360*/  UMOV UR15, 0x10000000 ;  /* 0x10000000000f7882 */ /* 0x000fe20000000000 */
[----:B------:R-:W-:Y:S01]  /*6370*/  ISETP.GT.AND P1, PT, R6, 0x1, PT ;  /* 0x000000010600780c */ /* 0x000fe20003f24270 */
[----:B------:R-:W-:Y:S01]  /*6380*/  UIADD3 UR5, UR5, 0x300, URZ ;  /* 0x0000030005057890 */ /* 0x000fe2000fffe03f */
[----:B------:R-:W-:Y:S01]  /*6390*/  ISETP.NE.AND P0, PT, R9, 0x25, PT ;  /* 0x000000250900780c */ /* 0x000fe20003f05270 */
[----:B------:R-:W-:Y:S01]  /*63a0*/  UIADD3 UR16, UR16, 0x25300, UR8 ;  /* 0x0002530010107890 */ /* 0x000fe2000fffe008 */
[----:B------:R-:W-:Y:S01]  /*63b0*/  VIADD R23, R23, 0x20 ;  /* 0x0000002017177836 */ /* 0x000fe20000000000 */
[----:B------:R-:W-:Y:S01]  /*63c0*/  UMOV UR26, 0x30000 ;  /* 0x00030000001a7882 */ /* 0x000fe20000000000 */
[----:B------:R-:W-:-:S02]  /*63d0*/  SEL R8, RZ, 0x1, P0 ;  /* 0x00000001ff087807 */ /* 0x000fc40000000000 */
[----:B------:R-:W-:Y:S01]  /*63e0*/  UMOV UR8, UR5 ;  /* 0x0000000500087c82 */ /* 0x000fe20008000000 */
[----:B------:R-:W-:Y:S01]  /*63f0*/  SEL R9, R9, RZ, P0 ;  /* 0x000000ff09097207 */ /* 0x000fe20000000000 */
[----:B------:R0:W-:Y:S01]  /*6400*/  UTMALDG.3D [UR8], [UR6], desc[UR14] ;  /* 0x00000e08060075b4 */ /* 0x0001e20008011000 */
[----:B------:R-:W-:Y:S01]  /*6410*/  LOP3.LUT R7, R7, R8, RZ, 0x3c, !PT ;  /* 0x0000000807077212 */ /* 0x000fe200078e3cff */
[----:B0-----:R-:W-:Y:S01]  /*6420*/  UMOV UR11, UR19 ;  /* 0x00000013000b7c82 */ /* 0x001fe20008000000 */
[----:B------:R-:W-:Y:S02]  /*6430*/  UMOV UR8, UR16 ;  /* 0x0000001000087c82 */ /* 0x000fe40008000000 */
[----:B------:R0:W-:Y:S02]  /*6440*/  UTMALDG.3D.MULTICAST [UR8], [UR24], UR26, desc[UR14] ;  /* 0x00000e08180073b4 */ /* 0x0001e4000801181a */
[----:B0-----:R-:W-:Y:S05]  /*6450*/  @P1 BRA `(.L_x_118) ;  /* 0xfffffffc00441947 */ /* 0x001fea000383ffff */
.L_x_115:
[----:B------:R-:W-:Y:S05]  /*6460*/  BSYNC B1 ;  /* 0x0000000000017941 */ /* 0x000fea0003800000 */
.L_x_114:
[----:B------:R-:W-:Y:S01]  /*6470*/  LOP3.LUT P1, RZ, R16, 0xff, RZ, 0xc0, !PT ;  /* 0x000000ff10ff7812 */ /* 0x000fe2000782c0ff */
[C---:B------:R-:W-:Y:S01]  /*6480*/  IMAD.IADD R15, R10.reuse, 0x1, R15 ;  /* 0x000000010a0f7824 */ /* 0x040fe200078e020f */
[----:B------:R-:W-:Y:S01]  /*6490*/  ULDC.64 UR6, c[0x0][0x650] ;  /* 0x0001940000067ab9 */ /* 0x000fe20000000a00 */
[C---:B------:R-:W-:Y:S01]  /*64a0*/  ISETP.GE.U32.AND P2, PT, R10.reuse, 0x25, PT ;  /* 0x000000250a00780c */ /* 0x040fe20003f46070 */
[----:B------:R-:W-:Y:S01]  /*64b0*/  BSSY B1, `(.L_x_119) ;  /* 0x000006c000017945 */ /* 0x000fe20003800000 */
[C---:B------:R-:W-:Y:S01]  /*64c0*/  IMAD.WIDE.U32 R6, R15.reuse, -0x45306eb3, RZ ;  /* 0xbacf914d0f067825 */ /* 0x040fe200078e00ff */
[----:B------:R-:W-:Y:S02]  /*64d0*/  ISETP.GT.U32.AND P0, PT, R15, 0x24, PT ;  /* 0x000000240f00780c */ /* 0x000fe40003f04070 */
[----:B------:R-:W-:Y:S01]  /*64e0*/  PRMT R16, RZ, 0x7610, R16 ;  /* 0x00007610ff107816 */ /* 0x000fe20000000010 */
[----:B------:R-:W-:Y:S01]  /*64f0*/  IMAD.MOV.U32 R18, RZ, RZ, -0x1 ;  /* 0xffffffffff127424 */ /* 0x000fe200078e00ff */
[----:B------:R-:W-:Y:S01]  /*6500*/  ISETP.LT.U32.AND P0, PT, R10, 0x25, P0 ;  /* 0x000000250a00780c */ /* 0x000fe20000701070 */
[----:B------:R-:W-:-:S02]  /*6510*/  IMAD.MOV.U32 R17, RZ, RZ, -0x1 ;  /* 0xffffffffff117424 */ /* 0x000fc400078e00ff */
[----:B------:R-:W0:Y:S01]  /*6520*/  @P1 S2R R9, SR_CgaCtaId ;  /* 0x0000000000091919 */ /* 0x000e220000008800 */
[----:B------:R-:W-:Y:S02]  /*6530*/  SEL R6, RZ, 0x1, !P0 ;  /* 0x00000001ff067807 */ /* 0x000fe40004000000 */
[----:B------:R-:W-:Y:S02]  /*6540*/  IADD3 R4, P0, R4, UR20, RZ ;  /* 0x0000001404047c10 */ /* 0x000fe4000ff1e0ff */
[----:B------:R-:W-:Y:S02]  /*6550*/  @P1 MOV R8, 0x400 ;  /* 0x0000040000081802 */ /* 0x000fe40000000f00 */
[----:B------:R-:W-:Y:S02]  /*6560*/  IADD3.X R5, R5, UR13, RZ, P0, !PT ;  /* 0x0000000d05057c10 */ /* 0x000fe400087fe4ff */
[----:B------:R-:W-:Y:S02]  /*6570*/  ISETP.GE.U32.AND P0, PT, R4, UR6, PT ;  /* 0x0000000604007c0c */ /* 0x000fe4000bf06070 */
[----:B------:R-:W-:-:S02]  /*6580*/  LOP3.LUT R3, R3, R6, RZ, 0x3c, !PT ;  /* 0x0000000603037212 */ /* 0x000fc400078e3cff */
[----:B------:R-:W-:Y:S02]  /*6590*/  ISETP.GE.U32.AND.EX P0, PT, R5, UR7, PT, P0 ;  /* 0x0000000705007c0c */ /* 0x000fe4000bf06100 */
[----:B0-----:R-:W-:Y:S01]  /*65a0*/  @P1 LEA R8, R9, R8, 0x18 ;  /* 0x0000000809081211 */ /* 0x001fe200078ec0ff */
[----:B------:R-:W-:-:S03]  /*65b0*/  IMAD.IADD R9, R15, 0x1, -R7 ;  /* 0x000000010f097824 */ /* 0x000fc600078e0a07 */
[----:B------:R0:W-:Y:S02]  /*65c0*/  @P1 SYNCS.ARRIVE.TRANS64.A1T0 RZ, [R8+URZ+0x268], RZ ;  /* 0x000268ff08ff19a7 */ /* 0x0001e4000810003f */
[----:B------:R-:W-:Y:S02]  /*65d0*/  LEA.HI R9, R9, R7, RZ, 0x1f ;  /* 0x0000000709097211 */ /* 0x000fe400078ff8ff */
[----:B------:R-:W-:Y:S02]  /*65e0*/  PRMT R7, RZ, 0x7610, R7 ;  /* 0x00007610ff077816 */ /* 0x000fe40000000007 */
[----:B------:R-:W-:-:S04]  /*65f0*/  SHF.R.U32.HI R6, RZ, 0x5, R9 ;  /* 0x00000005ff067819 */ /* 0x000fc80000011609 */
[----:B------:R-:W-:Y:S01]  /*6600*/  @P2 LOP3.LUT R3, R3, 0x1, R6, 0x78, !PT ;  /* 0x0000000103032812 */ /* 0x000fe200078e7806 */
[----:B------:R-:W-:Y:S02]  /*6610*/  IMAD R15, R6, -0x25, R15 ;  /* 0xffffffdb060f7824 */ /* 0x000fe400078e020f */
[----:B------:R-:W-:Y:S01]  /*6620*/  IMAD.MOV.U32 R6, RZ, RZ, -0x1 ;  /* 0xffffffffff067424 */ /* 0x000fe200078e00ff */
[----:B0-----:R-:W-:Y:S06]  /*6630*/  @P0 BRA `(.L_x_120) ;  /* 0x00000004004c0947 */ /* 0x001fec0003800000 */
[----:B------:R-:W0:Y:S01]  /*6640*/  S2R R18, SR_CTAID.X ;  /* 0x0000000000127919 */ /* 0x000e220000002500 */
[----:B------:R-:W-:Y:S01]  /*6650*/  ULDC.64 UR6, c[0x0][0x628] ;  /* 0x00018a0000067ab9 */ /* 0x000fe20000000a00 */
[----:B------:R-:W-:Y:S01]  /*6660*/  ULDC UR8, c[0x0][0x630] ;  /* 0x00018c0000087ab9 */ /* 0x000fe20000000800 */
[----:B------:R-:W-:Y:S01]  /*6670*/  ISETP.NE.U32.AND P0, PT, RZ, UR6, PT ;  /* 0x00000006ff007c0c */ /* 0x000fe2000bf05070 */
[----:B------:R-:W1:Y:S01]  /*6680*/  S2R R19, SR_CTAID.Y ;  /* 0x0000000000137919 */ /* 0x000e620000002600 */
[----:B------:R-:W-:Y:S01]  /*6690*/  ULDC UR9, c[0x0][0x150] ;  /* 0x0000540000097ab9 */ /* 0x000fe20000000800 */
[----:B------:R-:W-:Y:S01]  /*66a0*/  IMAD.MOV.U32 R6, RZ, RZ, R4 ;  /* 0x000000ffff067224 */ /* 0x000fe200078e0004 */
[----:B------:R-:W-:Y:S01]  /*66b0*/  ISETP.NE.AND.EX P0, PT, RZ, UR7, PT, P0 ;  /* 0x00000007ff007c0c */ /* 0x000fe2000bf05300 */
[----:B------:R-:W-:Y:S01]  /*66c0*/  IMAD.MOV.U32 R7, RZ, RZ, R5 ;  /* 0x000000ffff077224 */ /* 0x000fe200078e0005 */
[----:B0-----:R-:W-:-:S11]  /*66d0*/  I2FP.F32.U32 R20, R18 ;  /* 0x0000001200147245 */ /* 0x001fd60000201000 */
[----:B------:R-:W-:Y:S05]  /*66e0*/  @!P0 BRA `(.L_x_121) ;  /* 0x0000000000288947 */ /* 0x000fea0003800000 */
[----:B------:R-:W-:Y:S02]  /*66f0*/  ULDC UR5, c[0x0][0x634] ;  /* 0x00018d0000057ab9 */ /* 0x000fe40000000800 */
[----:B------:R-:W-:-:S05]  /*6700*/  IADD3 R7, P0, R4, UR5, RZ ;  /* 0x0000000504077c10 */ /* 0x000fca000ff1e0ff */
[----:B------:R-:W-:-:S04]  /*6710*/  IMAD.X R17, RZ, RZ, R5, P0 ;  /* 0x000000ffff117224 */ /* 0x000fc800000e0605 */
[----:B------:R-:W-:-:S04]  /*6720*/  IMAD.WIDE.U32 R8, R17, UR6, RZ ;  /* 0x0000000611087c25 */ /* 0x000fc8000f8e00ff */
[----:B------:R-:W-:-:S04]  /*6730*/  IMAD.WIDE.U32 R8, P0, R7, UR7, R8 ;  /* 0x0000000707087c25 */ /* 0x000fc8000f800008 */
[----:B------:R-:W-:-:S04]  /*6740*/  IMAD.WIDE.U32 R6, R7, UR6, RZ ;  /* 0x0000000607067c25 */ /* 0x000fc8000f8e00ff */
[----:B------:R-:W-:Y:S01]  /*6750*/  IMAD.MOV.U32 R6, RZ, RZ, R9 ;  /* 0x000000ffff067224 */ /* 0x000fe200078e0009 */
[----:B------:R-:W-:Y:S01]  /*6760*/  IADD3 RZ, P1, R7, R8, RZ ;  /* 0x0000000807ff7210 */ /* 0x000fe20007f3e0ff */
[----:B------:R-:W-:-:S04]  /*6770*/  IMAD.X R7, RZ, RZ, RZ, P0 ;  /* 0x000000ffff077224 */ /* 0x000fc800000e06ff */
[----:B------:R-:W-:-:S08]  /*6780*/  IMAD.WIDE.U32.X R6, R17, UR7, R6, P1 ;  /* 0x0000000711067c25 */ /* 0x000fd000088e0406 */
.L_x_121:
[--C-:B------:R-:W-:Y:S01]  /*6790*/  SHF.R.U64 R17, R6, UR8, R7.reuse ;  /* 0x0000000806117c19 */ /* 0x100fe20008001207 */
[----:B------:R-:W-:Y:S01]  /*67a0*/  FMUL R20, R20, UR9 ;  /* 0x0000000914147c20 */ /* 0x000fe20008400000 */
[----:B------:R-:W0:Y:S01]  /*67b0*/  LDC R21, c[0x0][0x144] ;  /* 0x00005100ff157b82 */ /* 0x000e220000000800 */
[----:B-1----:R-:W-:Y:S01]  /*67c0*/  I2FP.F32.U32 R8, R19 ;  /* 0x0000001300087245 */ /* 0x002fe20000201000 */
[----:B------:R-:W-:Y:S01]  /*67d0*/  ULDC UR5, c[0x0][0x154] ;  /* 0x0000550000057ab9 */ /* 0x000fe20000000800 */
[----:B------:R-:W-:Y:S01]  /*67e0*/  SHF.R.U32.HI R6, RZ, UR8, R7 ;  /* 0x00000008ff067c19 */ /* 0x000fe20008011607 */
[----:B------:R-:W-:Y:S01]  /*67f0*/  ULDC.64 UR6, c[0x0][0x620] ;  /* 0x0001880000067ab9 */ /* 0x000fe20000000a00 */
[----:B------:R-:W-:Y:S01]  /*6800*/  IADD3 R7, P0, RZ, -R17, RZ ;  /* 0x80000011ff077210 */ /* 0x000fe20007f1e0ff */
[----:B------:R-:W1:Y:S01]  /*6810*/  F2I.U32.TRUNC.NTZ R20, R20 ;  /* 0x0000001400147305 */ /* 0x000e62000020f000 */
[----:B------:R-:W-:Y:S01]  /*6820*/  FMUL R8, R8, UR5 ;  /* 0x0000000508087c20 */ /* 0x000fe20008400000 */
[----:B------:R-:W2:Y:S01]  /*6830*/  LDC R22, c[0x0][0x148] ;  /* 0x00005200ff167b82 */ /* 0x000ea20000000800 */
[----:B------:R-:W-:Y:S01]  /*6840*/  ULDC UR5, c[0x0][0x618] ;  /* 0x0001860000057ab9 */ /* 0x000fe20000000800 */
[----:B------:R-:W-:-:S04]  /*6850*/  IMAD.X R6, RZ, RZ, ~R6, P0 ;  /* 0x000000ffff067224 */ /* 0x000fc800000e0e06 */
[----:B------:R-:W-:Y:S01]  /*6860*/  IMAD R6, R6, UR6, RZ ;  /* 0x0000000606067c24 */ /* 0x000fe2000f8e02ff */
[----:B------:R-:W3:Y:S03]  /*6870*/  F2I.U32.TRUNC.NTZ R8, R8 ;  /* 0x0000000800087305 */ /* 0x000ee6000020f000 */
[C---:B------:R-:W-:Y:S02]  /*6880*/  IMAD R9, R7.reuse, UR7, R6 ;  /* 0x0000000707097c24 */ /* 0x040fe4000f8e0206 */
[----:B------:R-:W-:Y:S01]  /*6890*/  IMAD.WIDE.U32 R6, R7, UR6, R4 ;  /* 0x0000000607067c25 */ /* 0x000fe2000f8e0004 */
[----:B------:R-:W-:Y:S02]  /*68a0*/  ULDC.64 UR6, c[0x0][0x640] ;  /* 0x0001900000067ab9 */ /* 0x000fe40000000a00 */
[----:B------:R-:W-:Y:S01]  /*68b0*/  ISETP.NE.U32.AND P0, PT, RZ, UR6, PT ;  /* 0x00000006ff007c0c */ /* 0x000fe2000bf05070 */
[----:B-1----:R-:W-:-:S02]  /*68c0*/  IMAD.MOV R20, RZ, RZ, -R20 ;  /* 0x000000ffff147224 */ /* 0x002fc400078e0a14 */
[----:B------:R-:W-:Y:S01]  /*68d0*/  IMAD.IADD R7, R7, 0x1, R9 ;  /* 0x0000000107077824 */ /* 0x000fe200078e0209 */
[----:B------:R-:W-:Y:S01]  /*68e0*/  ISETP.NE.AND.EX P0, PT, RZ, UR7, PT, P0 ;  /* 0x00000007ff007c0c */ /* 0x000fe2000bf05300 */
[----:B0-----:R-:W-:-:S03]  /*68f0*/  IMAD R18, R21, R20, R18 ;  /* 0x0000001415127224 */ /* 0x001fc600078e0212 */
[--C-:B------:R-:W-:Y:S01]  /*6900*/  SHF.R.U64 R20, R6, UR5, R7.reuse ;  /* 0x0000000506147c19 */ /* 0x100fe20008001207 */
[----:B---3--:R-:W-:Y:S01]  /*6910*/  IMAD.MOV R6, RZ, RZ, -R8 ;  /* 0x000000ffff067224 */ /* 0x008fe200078e0a08 */
[----:B------:R-:W-:Y:S01]  /*6920*/  SHF.R.U32.HI R7, RZ, UR5, R7 ;  /* 0x00000005ff077c19 */ /* 0x000fe20008011607 */
[----:B------:R-:W-:Y:S02]  /*6930*/  ULDC UR5, c[0x0][0x608] ;  /* 0x0001820000057ab9 */ /* 0x000fe40000000800 */
[----:B--2---:R-:W-:Y:S01]  /*6940*/  @P4 IMAD R18, R22, R6, R19 ;  /* 0x0000000616124224 */ /* 0x004fe200078e0213 */
[--C-:B------:R-:W-:Y:S02]  /*6950*/  SHF.R.U64 R22, R20, UR5, R7.reuse ;  /* 0x0000000514167c19 */ /* 0x100fe40008001207 */
[----:B------:R-:W-:Y:S01]  /*6960*/  SHF.R.U32.HI R7, RZ, UR5, R7 ;  /* 0x00000005ff077c19 */ /* 0x000fe20008011607 */
[----:B------:R-:W-:-:S03]  /*6970*/  ULDC UR5, c[0x0][0x658] ;  /* 0x0001960000057ab9 */ /* 0x000fc60000000800 */
[--C-:B------:R-:W-:Y:S02]  /*6980*/  SHF.R.U64 R19, R22, UR5, R7.reuse ;  /* 0x0000000516137c19 */ /* 0x100fe40008001207 */
[----:B------:R-:W-:-:S03]  /*6990*/  SHF.R.U32.HI R21, RZ, UR5, R7 ;  /* 0x00000005ff157c19 */ /* 0x000fc60008011607 */
[----:B------:R-:W-:Y:S02]  /*69a0*/  IMAD.MOV.U32 R8, RZ, RZ, R19 ;  /* 0x000000ffff087224 */ /* 0x000fe400078e0013 */
[----:B------:R-:W-:Y:S01]  /*69b0*/  IMAD.MOV.U32 R7, RZ, RZ, R21 ;  /* 0x000000ffff077224 */ /* 0x000fe200078e0015 */
[----:B------:R-:W-:Y:S06]  /*69c0*/  @!P0 BRA `(.L_x_122) ;  /* 0x00000000002c8947 */ /* 0x000fec0003800000 */
        /* <DEDUP_REMOVED lines=9> */
[----:B------:R-:W-:-:S04]  /*6a60*/  IMAD.WIDE.U32.X R6, R21, UR7, R6, P1 ;  /* 0x0000000715067c25 */ /* 0x000fc800088e0406 */
[----:B------:R-:W-:-:S07]  /*6a70*/  IMAD.MOV.U32 R8, RZ, RZ, R6 ;  /* 0x000000ffff087224 */ /* 0x000fce00078e0006 */
.L_x_122:
[----:B------:R-:W-:Y:S01]  /*6a80*/  ULDC UR5, c[0x0][0x648] ;  /* 0x0001920000057ab9 */ /* 0x000fe20000000800 */
[----:B------:R-:W-:Y:S01]  /*6a90*/  LOP3.LUT R6, R22, UR17, RZ, 0xc0, !PT ;  /* 0x0000001116067c12 */ /* 0x000fe2000f8ec0ff */
[----:B------:R-:W-:Y:S01]  /*6aa0*/  ULDC UR6, c[0x0][0x610] ;  /* 0x0001840000067ab9 */ /* 0x000fe20000000800 */
[----:B------:R-:W-:Y:S01]  /*6ab0*/  SHF.R.U64 R7, R8, UR5, R7 ;  /* 0x0000000508077c19 */ /* 0x000fe20008001207 */
[----:B------:R-:W-:Y:S01]  /*6ac0*/  ULDC UR5, c[0x0][0x638] ;  /* 0x00018e0000057ab9 */ /* 0x000fe20000000800 */
[----:B------:R-:W-:-:S03]  /*6ad0*/  LOP3.LUT R20, R20, UR4, RZ, 0xc0, !PT ;  /* 0x0000000414147c12 */ /* 0x000fc6000f8ec0ff */
[----:B------:R-:W-:Y:S02]  /*6ae0*/  IMAD.MOV R8, RZ, RZ, -R7 ;  /* 0x000000ffff087224 */ /* 0x000fe400078e0a07 */
[----:B------:R-:W-:Y:S02]  /*6af0*/  IMAD R7, R7, UR18, R6 ;  /* 0x0000001207077c24 */ /* 0x000fe4000f8e0206 */
[----:B------:R-:W-:Y:S01]  /*6b00*/  IMAD R19, R8, UR5, R19 ;  /* 0x0000000508137c24 */ /* 0x000fe2000f8e0213 */
[----:B------:R-:W-:Y:S01]  /*6b10*/  ULDC UR5, c[0x0][0x600] ;  /* 0x0001800000057ab9 */ /* 0x000fe20000000800 */
[----:B------:R-:W-:Y:S02]  /*6b20*/  IMAD R18, R7, UR6, R18 ;  /* 0x0000000607127c24 */ /* 0x000fe4000f8e0212 */
[----:B------:R-:W-:Y:S02]  /*6b30*/  IMAD R19, R19, UR5, R20 ;  /* 0x0000000513137c24 */ /* 0x000fe4000f8e0214 */
[----:B------:R-:W-:-:S03]  /*6b40*/  IMAD.MOV.U32 R7, RZ, RZ, 0x1 ;  /* 0x00000001ff077424 */ /* 0x000fc600078e00ff */
[----:B------:R-:W-:Y:S02]  /*6b50*/  SEL R6, R19, R18, !P4 ;  /* 0x0000001213067207 */ /* 0x000fe40006000000 */
[----:B------:R-:W-:-:S07]  /*6b60*/  SEL R18, R18, R19, !P4 ;  /* 0x0000001312127207 */ /* 0x000fce0006000000 */
.L_x_120:
[----:B------:R-:W-:Y:S05]  /*6b70*/  BSYNC B1 ;  /* 0x0000000000017941 */ /* 0x000fea0003800000 */
.L_x_119:
[----:B------:R-:W-:-:S13]  /*6b80*/  LOP3.LUT P0, RZ, R7, 0xff, RZ, 0xc0, !PT ;  /* 0x000000ff07ff7812 */ /* 0x000fda000780c0ff */
[----:B------:R-:W-:Y:S05]  /*6b90*/  @P0 BRA `(.L_x_123) ;  /* 0xfffffff400400947 */ /* 0x000fea000383ffff */
[----:B------:R-:W-:Y:S05]  /*6ba0*/  BSYNC B0 ;  /* 0x0000000000007941 */ /* 0x000fea0003800000 */
.L_x_112:
[----:B------:R-:W-:-:S03]  /*6bb0*/  UMOV UR5, 0xffffffff ;  /* 0xffffffff00057882 */ /* 0x000fc60000000000 */
[----:B------:R-:W-:Y:S05]  /*6bc0*/  BRA.DIV UR5, `(.L_x_124) ;  /* 0x0000001605c07947 */ /* 0x000fea000b800000 */
[----:B------:R-:W-:-:S13]  /*6bd0*/  ELECT P0, URZ, PT ;  /* 0x00000000003f782f */ /* 0x000fda0003800000 */
.L_x_171:
[----:B------:R-:W-:Y:S04]  /*6be0*/  BSSY B0, `(.L_x_125) ;  /* 0x0000154000007945 */ /* 0x000fe80003800000 */
[----:B------:R-:W-:Y:S05]  /*6bf0*/  @!P0 BRA `(.L_x_126) ;  /* 0x0000001400488947 */ /* 0x000fea0003800000 */
[----:B------:R-:W-:-:S04]  /*6c00*/  LOP3.LUT R2, R2, 0x2, RZ, 0xfc, !PT ;  /* 0x0000000202027812 */ /* 0x000fc800078efcff */
[----:B------:R-:W-:-:S13]  /*6c10*/  ISETP.NE.AND P0, PT, R2, 0x3, PT ;  /* 0x000000030200780c */ /* 0x000fda0003f05270 */
[----:B------:R-:W-:Y:S05]  /*6c20*/  @!P0 BRA `(.L_x_127) ;  /* 0x0000000000048947 */ /* 0x000fea0003800000 */
[----:B------:R-:W-:Y:S01]  /*6c30*/  BPT.TRAP 0x1 ;  /* 0x000000040000795c */ /* 0x000fe20000300000 */
.L_x_127:
[----:B------:R-:W0:Y:S01]  /*6c40*/  S2R R5, SR_CgaCtaId ;  /* 0x0000000000057919 */ /* 0x000e220000008800 */
[----:B------:R-:W-:Y:S02]  /*6c50*/  MOV R0, 0x400 ;  /* 0x0000040000007802 */ /* 0x000fe40000000f00 */
[----:B------:R-:W-:Y:S02]  /*6c60*/  SHF.L.U32 R4, R3, 0x1f, RZ ;  /* 0x0000001f03047819 */ /* 0x000fe400000006ff */
[----:B0-----:R-:W-:-:S05]  /*6c70*/  LEA R0, R5, R0, 0x18 ;  /* 0x0000000005007211 */ /* 0x001fca00078ec0ff */
[----:B------:R-:W-:-:S04]  /*6c80*/  VIADD R0, R0, 0x128 ;  /* 0x0000012800007836 */ /* 0x000fc80000000000 */
[C---:B------:R-:W-:Y:S02]  /*6c90*/  IMAD R7, R15.reuse, 0x8, R0 ;  /* 0x000000080f077824 */ /* 0x040fe400078e0200 */
[----:B------:R-:W-:Y:S02]  /*6ca0*/  VIADD R15, R15, 0x1 ;  /* 0x000000010f0f7836 */ /* 0x000fe40000000000 */
[----:B------:R-:W0:Y:S03]  /*6cb0*/  SYNCS.PHASECHK.TRANS64.TRYWAIT P0, [R7+URZ], R4 ;  /* 0x00000004070075a7 */ /* 0x000e26000800017f */
[----:B------:R-:W-:-:S04]  /*6cc0*/  ISETP.NE.AND P1, PT, R15, 0x25, PT ;  /* 0x000000250f00780c */ /* 0x000fc80003f25270 */
[----:B------:R-:W-:Y:S02]  /*6cd0*/  SEL R2, RZ, 0x1, P1 ;  /* 0x00000001ff027807 */ /* 0x000fe40000800000 */
[----:B------:R-:W-:Y:S02]  /*6ce0*/  SEL R15, R15, RZ, P1 ;  /* 0x000000ff0f0f7207 */ /* 0x000fe40000800000 */
[----:B------:R-:W-:-:S03]  /*6cf0*/  LOP3.LUT R6, R3, R2, RZ, 0x3c, !PT ;  /* 0x0000000203067212 */ /* 0x000fc600078e3cff */
[----:B------:R-:W-:Y:S01]  /*6d00*/  IMAD R8, R15, 0x8, R0 ;  /* 0x000000080f087824 */ /* 0x000fe200078e0200 */
[----:B------:R-:W-:Y:S01]  /*6d10*/  SHF.L.U32 R5, R6, 0x1f, RZ ;  /* 0x0000001f06057819 */ /* 0x000fe200000006ff */
[----:B0-----:R-:W-:Y:S06]  /*6d20*/  @!P0 BRA `(.L_x_128) ;  /* 0x0000001400888947 */ /* 0x001fec0003800000 */
.L_x_172:
[----:B------:R-:W1:Y:S01]  /*6d30*/  SYNCS.PHASECHK.TRANS64.TRYWAIT P0, [R8+URZ], R5 ;  /* 0x00000005080075a7 */ /* 0x000e62000800017f */
[----:B------:R-:W-:-:S05]  /*6d40*/  VIADD R2, R15, 0x1 ;  /* 0x000000010f027836 */ /* 0x000fca0000000000 */
[----:B------:R-:W-:-:S04]  /*6d50*/  ISETP.NE.AND P1, PT, R2, 0x25, PT ;  /* 0x000000250200780c */ /* 0x000fc80003f25270 */
[----:B------:R-:W-:Y:S02]  /*6d60*/  SEL R3, RZ, 0x1, P1 ;  /* 0x00000001ff037807 */ /* 0x000fe40000800000 */
[----:B0-----:R-:W-:Y:S02]  /*6d70*/  SEL R7, R2, RZ, P1 ;  /* 0x000000ff02077207 */ /* 0x001fe40000800000 */
[----:B------:R-:W-:-:S03]  /*6d80*/  LOP3.LUT R6, R6, R3, RZ, 0x3c, !PT ;  /* 0x0000000306067212 */ /* 0x000fc600078e3cff */
[----:B------:R-:W-:Y:S01]  /*6d90*/  IMAD R9, R7, 0x8, R0 ;  /* 0x0000000807097824 */ /* 0x000fe200078e0200 */
[----:B------:R-:W-:Y:S01]  /*6da0*/  SHF.L.U32 R4, R6, 0x1f, RZ ;  /* 0x0000001f06047819 */ /* 0x000fe200000006ff */
[----:B-1----:R-:W-:Y:S06]  /*6db0*/  @!P0 BRA `(.L_x_129) ;  /* 0x0000001400788947 */ /* 0x002fec0003800000 */
.L_x_173:
[----:B------:R-:W1:Y:S01]  /*6dc0*/  SYNCS.PHASECHK.TRANS64.TRYWAIT P0, [R9+URZ], R4 ;  /* 0x00000004090075a7 */ /* 0x000e62000800017f */
[----:B------:R-:W-:-:S05]  /*6dd0*/  VIADD R2, R7, 0x1 ;  /* 0x0000000107027836 */ /* 0x000fca0000000000 */
[----:B------:R-:W-:-:S04]  /*6de0*/  ISETP.NE.AND P1, PT, R2, 0x25, PT ;  /* 0x000000250200780c */ /* 0x000fc80003f25270 */
[----:B------:R-:W-:Y:S02]  /*6df0*/  SEL R3, RZ, 0x1, P1 ;  /* 0x00000001ff037807 */ /* 0x000fe40000800000 */
[----:B------:R-:W-:Y:S02]  /*6e00*/  SEL R7, R2, RZ, P1 ;  /* 0x000000ff02077207 */ /* 0x000fe40000800000 */
[----:B------:R-:W-:-:S03]  /*6e10*/  LOP3.LUT R6, R6, R3, RZ, 0x3c, !PT ;  /* 0x0000000306067212 */ /* 0x000fc600078e3cff */
[----:B0-----:R-:W-:Y:S01]  /*6e20*/  IMAD R8, R7, 0x8, R0 ;  /* 0x0000000807087824 */ /* 0x001fe200078e0200 */
[----:B------:R-:W-:Y:S01]  /*6e30*/  SHF.L.U32 R5, R6, 0x1f, RZ ;  /* 0x0000001f06057819 */ /* 0x000fe200000006ff */
[----:B-1----:R-:W-:Y:S06]  /*6e40*/  @!P0 BRA `(.L_x_130) ;  /* 0x0000001400688947 */ /* 0x002fec0003800000 */
.L_x_174:
        /* <DEDUP_REMOVED lines=9> */
.L_x_175:
        /* <DEDUP_REMOVED lines=9> */
.L_x_176:
        /* <DEDUP_REMOVED lines=9> */
.L_x_177:
        /* <DEDUP_REMOVED lines=9> */
.L_x_178:
        /* <DEDUP_REMOVED lines=9> */
.L_x_179:
        /* <DEDUP_REMOVED lines=9> */
.L_x_180:
        /* <DEDUP_REMOVED lines=9> */
.L_x_181:
        /* <DEDUP_REMOVED lines=9> */
.L_x_182:
        /* <DEDUP_REMOVED lines=9> */
.L_x_183:
        /* <DEDUP_REMOVED lines=9> */
.L_x_184:
        /* <DEDUP_REMOVED lines=9> */
.L_x_185:
        /* <DEDUP_REMOVED lines=9> */
.L_x_186:
        /* <DEDUP_REMOVED lines=9> */
.L_x_187:
        /* <DEDUP_REMOVED lines=9> */
.L_x_188:
        /* <DEDUP_REMOVED lines=9> */
.L_x_189:
        /* <DEDUP_REMOVED lines=9> */
.L_x_190:
        /* <DEDUP_REMOVED lines=9> */
.L_x_191:
        /* <DEDUP_REMOVED lines=9> */
.L_x_192:
        /* <DEDUP_REMOVED lines=9> */
.L_x_193:
        /* <DEDUP_REMOVED lines=9> */
.L_x_194:
        /* <DEDUP_REMOVED lines=9> */
.L_x_195:
        /* <DEDUP_REMOVED lines=9> */
.L_x_196:
        /* <DEDUP_REMOVED lines=9> */
.L_x_197:
        /* <DEDUP_REMOVED lines=9> */
.L_x_198:
        /* <DEDUP_REMOVED lines=9> */
.L_x_199:
        /* <DEDUP_REMOVED lines=9> */
.L_x_200:
        /* <DEDUP_REMOVED lines=9> */
.L_x_201:
        /* <DEDUP_REMOVED lines=9> */
.L_x_202:
        /* <DEDUP_REMOVED lines=9> */
.L_x_203:
        /* <DEDUP_REMOVED lines=9> */
.L_x_204:
        /* <DEDUP_REMOVED lines=9> */
.L_x_205:
[----:B------:R-:W1:Y:S01]  /*7fc0*/  SYNCS.PHASECHK.TRANS64.TRYWAIT P0, [R9+URZ], R4 ;  /* 0x00000004090075a7 */ /* 0x000e62000800017f */
[----:B------:R-:W-:-:S05]  /*7fd0*/  VIADD R2, R7, 0x1 ;  /* 0x0000000107027836 */ /* 0x000fca0000000000 */
[----:B------:R-:W-:-:S04]  /*7fe0*/  ISETP.NE.AND P1, PT, R2, 0x25, PT ;  /* 0x000000250200780c */ /* 0x000fc80003f25270 */
[----:B------:R-:W-:Y:S02]  /*7ff0*/  SEL R3, RZ, 0x1, P1 ;  /* 0x00000001ff037807 */ /* 0x000fe40000800000 */
[----:B------:R-:W-:Y:S02]  /*8000*/  SEL R7, R2, RZ, P1 ;  /* 0x000000ff02077207 */ /* 0x000fe40000800000 */
[----:B------:R-:W-:-:S03]  /*8010*/  LOP3.LUT R11, R6, R3, RZ, 0x3c, !PT ;  /* 0x00000003060b7212 */ /* 0x000fc600078e3cff */
[----:B------:R-:W-:Y:S01]  /*8020*/  IMAD R6, R7, 0x8, R0 ;  /* 0x0000000807067824 */ /* 0x000fe200078e0200 */
[----:B0-----:R-:W-:Y:S01]  /*8030*/  SHF.L.U32 R5, R11, 0x1f, RZ ;  /* 0x0000001f0b057819 */ /* 0x001fe200000006ff */
[----:B-1----:R-:W-:Y:S06]  /*8040*/  @!P0 BRA `(.L_x_162) ;  /* 0x0000000c00688947 */ /* 0x002fec0003800000 */
.L_x_206:
[----:B------:R-:W1:Y:S01]  /*8050*/  SYNCS.PHASECHK.TRANS64.TRYWAIT P0, [R6+URZ], R5 ;  /* 0x00000005060075a7 */ /* 0x000e62000800017f */
[----:B------:R-:W-:-:S05]  /*8060*/  VIADD R2, R7, 0x1 ;  /* 0x0000000107027836 */ /* 0x000fca0000000000 */
[----:B------:R-:W-:-:S04]  /*8070*/  ISETP.NE.AND P1, PT, R2, 0x25, PT ;  /* 0x000000250200780c */ /* 0x000fc80003f25270 */
[----:B0-----:R-:W-:Y:S02]  /*8080*/  SEL R4, RZ, 0x1, P1 ;  /* 0x00000001ff047807 */ /* 0x001fe40000800000 */
[----:B------:R-:W-:Y:S02]  /*8090*/  SEL R3, R2, RZ, P1 ;  /* 0x000000ff02037207 */ /* 0x000fe40000800000 */
[----:B------:R-:W-:Y:S01]  /*80a0*/  LOP3.LUT R4, R11, R4, RZ, 0x3c, !PT ;  /* 0x000000040b047212 */ /* 0x000fe200078e3cff */
[----:B-1----:R-:W-:Y:S06]  /*80b0*/  @!P0 BRA `(.L_x_163) ;  /* 0x0000000c00608947 */ /* 0x002fec0003800000 */
.L_x_207:
[----:B------:R-:W-:Y:S01]  /*80c0*/  IMAD R3, R3, 0x8, R0 ;  /* 0x0000000803037824 */ /* 0x000fe200078e0200 */
[----:B------:R-:W-:-:S07]  /*80d0*/  SHF.L.U32 R0, R4, 0x1f, RZ ;  /* 0x0000001f04007819 */ /* 0x000fce00000006ff */
.L_x_164:
[----:B-1----:R1:W2:Y:S02]  /*80e0*/  SYNCS.PHASECHK.TRANS64.TRYWAIT P0, [R3+URZ], R0 ;  /* 0x00000000030075a7 */ /* 0x0022a4000800017f */
[----:B--2---:R-:W-:Y:S05]  /*80f0*/  @!P0 NANOSLEEP.SYNCS 0x989680 ;  /* 0x009896800000895d */ /* 0x004fea0003900000 */
[----:B------:R-:W2:Y:S02]  /*8100*/  @!P0 SYNCS.PHASECHK.TRANS64 P0, [R3+URZ], R0 ;  /* 0x00000000030085a7 */ /* 0x000ea4000800007f */
[----:B--2---:R-:W-:Y:S05]  /*8110*/  @!P0 BRA `(.L_x_164) ;  /* 0xfffffffc00f08947 */ /* 0x004fea000383ffff */
.L_x_126:
[----:B------:R-:W-:Y:S05]  /*8120*/  BSYNC B0 ;  /* 0x0000000000007941 */ /* 0x000fea0003800000 */
.L_x_125:
[----:B------:R-:W-:Y:S05]  /*8130*/  EXIT ;  /* 0x000000000000794d */ /* 0x000fea0003800000 */
.L_x_22:
[----:B-1----:R-:W-:-:S04]  /*8140*/  IMAD.U32 R9, RZ, RZ, UR6 ;  /* 0x00000006ff097e24 */ /* 0x002fc8000f8e00ff */
[----:B------:R1:W3:Y:S03]  /*8150*/  SYNCS.PHASECHK.TRANS64.TRYWAIT P0, [R9+URZ], R8 ;  /* 0x00000008090075a7 */ /* 0x0002e6000800017f */
[----:B---3--:R-:W-:Y:S05]  /*8160*/  @!P0 NANOSLEEP.SYNCS 0x989680 ;  /* 0x009896800000895d */ /* 0x008fea0003900000 */
[----:B------:R-:W3:Y:S02]  /*8170*/  @!P0 SYNCS.PHASECHK.TRANS64 P0, [R9+URZ], R8 ;  /* 0x00000008090085a7 */ /* 0x000ee4000800007f */
[----:B---3--:R-:W-:Y:S05]  /*8180*/  @!P0 BRA `(.L_x_22) ;  /* 0xfffffffc00ec8947 */ /* 0x008fea000383ffff */
[----:B------:R-:W-:Y:S05]  /*8190*/  BRA `(.L_x_21) ;  /* 0xffffff98002c7947 */ /* 0x000fea000383ffff */
.L_x_28:
[----:B-1----:R-:W-:-:S04]  /*81a0*/  IMAD.U32 R11, RZ, RZ, UR12 ;  /* 0x0000000cff0b7e24 */ /* 0x002fc8000f8e00ff */
[----:B------:R1:W3:Y:S03]  /*81b0*/  SYNCS.PHASECHK.TRANS64.TRYWAIT P0, [R11+URZ], R10 ;  /* 0x0000000a0b0075a7 */ /* 0x0002e6000800017f */
[----:B---3--:R-:W-:Y:S05]  /*81c0*/  @!P0 NANOSLEEP.SYNCS 0x989680 ;  /* 0x009896800000895d */ /* 0x008fea0003900000 */
[----:B------:R-:W3:Y:S02]  /*81d0*/  @!P0 SYNCS.PHASECHK.TRANS64 P0, [R11+URZ], R10 ;  /* 0x0000000a0b0085a7 */ /* 0x000ee4000800007f */
[----:B---3--:R-:W-:Y:S05]  /*81e0*/  @!P0 BRA `(.L_x_28) ;  /* 0xfffffffc00ec8947 */ /* 0x008fea000383ffff */
[----:B------:R-:W-:Y:S05]  /*81f0*/  BRA `(.L_x_27) ;  /* 0xffffff9c00a07947 */ /* 0x000fea000383ffff */
.L_x_113:
[----:B------:R-:W-:Y:S01]  /*8200*/  BSSY B1, `(.L_x_165) ;  /* 0x0000006000017945 */ /* 0x000fe20003800000 */
[----:B------:R-:W-:-:S07]  /*8210*/  IMAD.MOV.U32 R7, RZ, RZ, -0x1 ;  /* 0xffffffffff077424 */ /* 0x000fce00078e00ff */
[----:B------:R-:W-:Y:S05]  /*8220*/  WARPSYNC.COLLECTIVE R7, `(.L_x_166) ;  /* 0x00000000070c7348 */ /* 0x000fea0003c00000 */
[----:B------:R-:W-:Y:S02]  /*8230*/  ELECT P0, UR62, PT ;  /* 0x00000000003e782f */ /* 0x000fe40003800000 */
[----:B------:R-:W-:Y:S01]  /*8240*/  MOV R7, UR62 ;  /* 0x0000003e00077c02 */ /* 0x000fe20008000f00 */
[----:B------:R-:W-:Y:S10]  /*8250*/  ENDCOLLECTIVE ;  /* 0x000000000000791b */ /* 0x000ff40003800000 */
.L_x_166:
[----:B------:R-:W-:Y:S05]  /*8260*/  BSYNC B1 ;  /* 0x0000000000017941 */ /* 0x000fea0003800000 */
.L_x_165:
[----:B------:R-:W-:Y:S05]  /*8270*/  BRA `(.L_x_167) ;  /* 0xffffffdc00947947 */ /* 0x000fea000383ffff */
.L_x_116:
[----:B0-----:R0:W1:Y:S02]  /*8280*/  SYNCS.PHASECHK.TRANS64.TRYWAIT P0, [R21+URZ+0x128], R8 ;  /* 0x00012808150075a7 */ /* 0x001064000800017f */
[----:B-1----:R-:W-:Y:S05]  /*8290*/  @!P0 NANOSLEEP.SYNCS 0x989680 ;  /* 0x009896800000895d */ /* 0x002fea0003900000 */
[----:B------:R-:W1:Y:S02]  /*82a0*/  @!P0 SYNCS.PHASECHK.TRANS64 P0, [R21+URZ+0x128], R8 ;  /* 0x00012808150085a7 */ /* 0x000e64000800007f */
[----:B-1----:R-:W-:Y:S05]  /*82b0*/  @!P0 BRA `(.L_x_116) ;  /* 0xfffffffc00f08947 */ /* 0x002fea000383ffff */
[----:B------:R-:W-:Y:S05]  /*82c0*/  BRA `(.L_x_168) ;  /* 0xffffffdc00cc7947 */ /* 0x000fea000383ffff */
.L_x_124:
[----:B------:R-:W-:Y:S01]  /*82d0*/  BSSY B0, `(.L_x_169) ;  /* 0x0000006000007945 */ /* 0x000fe20003800000 */
[----:B------:R-:W-:-:S07]  /*82e0*/  IMAD.MOV.U32 R7, RZ, RZ, -0x1 ;  /* 0xffffffffff077424 */ /* 0x000fce00078e00ff */
[----:B------:R-:W-:Y:S05]  /*82f0*/  WARPSYNC.COLLECTIVE R7, `(.L_x_170) ;  /* 0x00000000070c7348 */ /* 0x000fea0003c00000 */
[----:B------:R-:W-:Y:S02]  /*8300*/  ELECT P0, UR62, PT ;  /* 0x00000000003e782f */ /* 0x000fe40003800000 */
[----:B------:R-:W-:Y:S01]  /*8310*/  MOV R7, UR62 ;  /* 0x0000003e00077c02 */ /* 0x000fe20008000f00 */
[----:B------:R-:W-:Y:S10]  /*8320*/  ENDCOLLECTIVE ;  /* 0x000000000000791b */ /* 0x000ff40003800000 */
.L_x_170:
[----:B------:R-:W-:Y:S05]  /*8330*/  BSYNC B0 ;  /* 0x0000000000007941 */ /* 0x000fea0003800000 */
.L_x_169:
[----:B------:R-:W-:Y:S05]  /*8340*/  BRA `(.L_x_171) ;  /* 0xffffffe800247947 */ /* 0x000fea000383ffff */
.L_x_128:
[----:B0-----:R0:W1:Y:S02]  /*8350*/  SYNCS.PHASECHK.TRANS64.TRYWAIT P0, [R7+URZ], R4 ;  /* 0x00000004070075a7 */ /* 0x001064000800017f */
[----:B-1----:R-:W-:Y:S05]  /*8360*/  @!P0 NANOSLEEP.SYNCS 0x989680 ;  /* 0x009896800000895d */ /* 0x002fea0003900000 */
[----:B------:R-:W1:Y:S02]  /*8370*/  @!P0 SYNCS.PHASECHK.TRANS64 P0, [R7+URZ], R4 ;  /* 0x00000004070085a7 */ /* 0x000e64000800007f */
[----:B-1----:R-:W-:Y:S05]  /*8380*/  @!P0 BRA `(.L_x_128) ;  /* 0xfffffffc00f08947 */ /* 0x002fea000383ffff */
[----:B------:R-:W-:Y:S05]  /*8390*/  BRA `(.L_x_172) ;  /* 0xffffffe800647947 */ /* 0x000fea000383ffff */
.L_x_129:
[----:B0-----:R0:W1:Y:S02]  /*83a0*/  SYNCS.PHASECHK.TRANS64.TRYWAIT P0, [R8+URZ], R5 ;  /* 0x00000005080075a7 */ /* 0x001064000800017f */
[----:B-1----:R-:W-:Y:S05]  /*83b0*/  @!P0 NANOSLEEP.SYNCS 0x989680 ;  /* 0x009896800000895d */ /* 0x002fea0003900000 */
[----:B------:R-:W1:Y:S02]  /*83c0*/  @!P0 SYNCS.PHASECHK.TRANS64 P0, [R8+URZ], R5 ;  /* 0x00000005080085a7 */ /* 0x000e64000800007f */
[----:B-1----:R-:W-:Y:S05]  /*83d0*/  @!P0 BRA `(.L_x_129) ;  /* 0xfffffffc00f08947 */ /* 0x002fea000383ffff */
[----:B------:R-:W-:Y:S05]  /*83e0*/  BRA `(.L_x_173) ;  /* 0xffffffe800747947 */ /* 0x000fea000383ffff */
.L_x_130:
[----:B0-----:R0:W1:Y:S02]  /*83f0*/  SYNCS.PHASECHK.TRANS64.TRYWAIT P0, [R9+URZ], R4 ;  /* 0x00000004090075a7 */ /* 0x001064000800017f */
[----:B-1----:R-:W-:Y:S05]  /*8400*/  @!P0 NANOSLEEP.SYNCS 0x989680 ;  /* 0x009896800000895d */ /* 0x002fea0003900000 */
[----:B------:R-:W1:Y:S02]  /*8410*/  @!P0 SYNCS.PHASECHK.TRANS64 P0, [R9+URZ], R4 ;  /* 0x00000004090085a7 */ /* 0x000e64000800007f */
[----:B-1----:R-:W-:Y:S05]  /*8420*/  @!P0 BRA `(.L_x_130) ;  /* 0xfffffffc00f08947 */ /* 0x002fea000383ffff */
[----:B------:R-:W-:Y:S05]  /*8430*/  BRA `(.L_x_174) ;  /* 0xffffffe800847947 */ /* 0x000fea000383ffff */
.L_x_131:
[----:B0-----:R0:W1:Y:S02]  /*8440*/  SYNCS.PHASECHK.TRANS64.TRYWAIT P0, [R8+URZ], R5 ;  /* 0x00000005080075a7 */ /* 0x001064000800017f */
[----:B-1----:R-:W-:Y:S05]  /*8450*/  @!P0 NANOSLEEP.SYNCS 0x989680 ;  /* 0x009896800000895d */ /* 0x002fea0003900000 */
[----:B------:R-:W1:Y:S02]  /*8460*/  @!P0 SYNCS.PHASECHK.TRANS64 P0, [R8+URZ], R5 ;  /* 0x00000005080085a7 */ /* 0x000e64000800007f */
[----:B-1----:R-:W-:Y:S05]  /*8470*/  @!P0 BRA `(.L_x_131) ;  /* 0xfffffffc00f08947 */ /* 0x002fea000383ffff */
[----:B------:R-:W-:Y:S05]  /*8480*/  BRA `(.L_x_175) ;  /* 0xffffffe800947947 */ /* 0x000fea000383ffff */
.L_x_132:
[----:B0-----:R0:W1:Y:S02]  /*8490*/  SYNCS.PHASECHK.TRANS64.TRYWAIT P0, [R9+URZ], R4 ;  /* 0x00000004090075a7 */ /* 0x001064000800017f */
[----:B-1----:R-:W-:Y:S05]  /*84a0*/  @!P0 NANOSLEEP.SYNCS 0x989680 ;  /* 0x009896800000895d */ /* 0x002fea0003900000 */
[----:B------:R-:W1:Y:S02]  /*84b0*/  @!P0 SYNCS.PHASECHK.TRANS64 P0, [R9+URZ], R4 ;  /* 0x00000004090085a7 */ /* 0x000e64000800007f */
[----:B-1----:R-:W-:Y:S05]  /*84c0*/  @!P0 BRA `(.L_x_132) ;  /* 0xfffffffc00f08947 */ /* 0x002fea000383ffff */
[----:B------:R-:W-:Y:S05]  /*84d0*/  BRA `(.L_x_176) ;  /* 0xffffffe800a47947 */ /* 0x000fea000383ffff */
.L_x_133:
[----:B0-----:R0:W1:Y:S02]  /*84e0*/  SYNCS.PHASECHK.TRANS64.TRYWAIT P0, [R8+URZ], R5 ;  /* 0x00000005080075a7 */ /* 0x001064000800017f */
[----:B-1----:R-:W-:Y:S05]  /*84f0*/  @!P0 NANOSLEEP.SYNCS 0x989680 ;  /* 0x009896800000895d */ /* 0x002fea0003900000 */
[----:B------:R-:W1:Y:S02]  /*8500*/  @!P0 SYNCS.PHASECHK.TRANS64 P0, [R8+URZ], R5 ;  /* 0x00000005080085a7 */ /* 0x000e64000800007f */
[----:B-1----:R-:W-:Y:S05]  /*8510*/  @!P0 BRA `(.L_x_133) ;  /* 0xfffffffc00f08947 */ /* 0x002fea000383ffff */
[----:B------:R-:W-:Y:S05]  /*8520*/  BRA `(.L_x_177) ;  /* 0xffffffe800b47947 */ /* 0x000fea000383ffff */
.L_x_134:
[----:B0-----:R0:W1:Y:S02]  /*8530*/  SYNCS.PHASECHK.TRANS64.TRYWAIT P0, [R9+URZ], R4 ;  /* 0x00000004090075a7 */ /* 0x001064000800017f */
[----:B-1----:R-:W-:Y:S05]  /*8540*/  @!P0 NANOSLEEP.SYNCS 0x989680 ;  /* 0x009896800000895d */ /* 0x002fea0003900000 */
[----:B------:R-:W1:Y:S02]  /*8550*/  @!P0 SYNCS.PHASECHK.TRANS64 P0, [R9+URZ], R4 ;  /* 0x00000004090085a7 */ /* 0x000e64000800007f */
[----:B-1----:R-:W-:Y:S05]  /*8560*/  @!P0 BRA `(.L_x_134) ;  /* 0xfffffffc00f08947 */ /* 0x002fea000383ffff */
[----:B------:R-:W-:Y:S05]  /*8570*/  BRA `(.L_x_178) ;  /* 0xffffffe800c47947 */ /* 0x000fea000383ffff */
.L_x_135:
[----:B0-----:R0:W1:Y:S02]  /*8580*/  SYNCS.PHASECHK.TRANS64.TRYWAIT P0, [R8+URZ], R5 ;  /* 0x00000005080075a7 */ /* 0x001064000800017f */
[----:B-1----:R-:W-:Y:S05]  /*8590*/  @!P0 NANOSLEEP.SYNCS 0x989680 ;  /* 0x009896800000895d */ /* 0x002fea0003900000 */
[----:B------:R-:W1:Y:S02]  /*85a0*/  @!P0 SYNCS.PHASECHK.TRANS64 P0, [R8+URZ], R5 ;  /* 0x00000005080085a7 */ /* 0x000e64000800007f */
[----:B-1----:R-:W-:Y:S05]  /*85b0*/  @!P0 BRA `(.L_x_135) ;  /* 0xfffffffc00f08947 */ /* 0x002fea000383ffff */
[----:B------:R-:W-:Y:S05]  /*85c0*/  BRA `(.L_x_179) ;  /* 0xffffffe800d47947 */ /* 0x000fea000383ffff */
.L_x_136:
[----:B0-----:R0:W1:Y:S02]  /*85d0*/  SYNCS.PHASECHK.TRANS64.TRYWAIT P0, [R9+URZ], R4 ;  /* 0x00000004090075a7 */ /* 0x001064000800017f */
[----:B-1----:R-:W-:Y:S05]  /*85e0*/  @!P0 NANOSLEEP.SYNCS 0x989680 ;  /* 0x009896800000895d */ /* 0x002fea0003900000 */
[----:B------:R-:W1:Y:S02]  /*85f0*/  @!P0 SYNCS.PHASECHK.TRANS64 P0, [R9+URZ], R4 ;  /* 0x00000004090085a7 */ /* 0x000e64000800007f */
[----:B-1----:R-:W-:Y:S05]  /*8600*/  @!P0 BRA `(.L_x_136) ;  /* 0xfffffffc00f08947 */ /* 0x002fea000383ffff */
[----:B------:R-:W-:Y:S05]  /*8610*/  BRA `(.L_x_180) ;  /* 0xffffffe800e47947 */ /* 0x000fea000383ffff */
.L_x_137:
[----:B0-----:R0:W1:Y:S02]  /*8620*/  SYNCS.PHASECHK.TRANS64.TRYWAIT P0, [R8+URZ], R5 ;  /* 0x00000005080075a7 */ /* 0x001064000800017f */
[----:B-1----:R-:W-:Y:S05]  /*8630*/  @!P0 NANOSLEEP.SYNCS 0x989680 ;  /* 0x009896800000895d */ /* 0x002fea0003900000 */
[----:B------:R-:W1:Y:S02]  /*8640*/  @!P0 SYNCS.PHASECHK.TRANS64 P0, [R8+URZ], R5 ;  /* 0x00000005080085a7 */ /* 0x000e64000800007f */
[----:B-1----:R-:W-:Y:S05]  /*8650*/  @!P0 BRA `(.L_x_137) ;  /* 0xfffffffc00f08947 */ /* 0x002fea000383ffff */
[----:B------:R-:W-:Y:S05]  /*8660*/  BRA `(.L_x_181) ;  /* 0xffffffe800f47947 */ /* 0x000fea000383ffff */
.L_x_138:
[----:B0-----:R0:W1:Y:S02]  /*8670*/  SYNCS.PHASECHK.TRANS64.TRYWAIT P0, [R9+URZ], R4 ;  /* 0x00000004090075a7 */ /* 0x001064000800017f */
[----:B-1----:R-:W-:Y:S05]  /*8680*/  @!P0 NANOSLEEP.SYNCS 0x989680 ;  /* 0x009896800000895d */ /* 0x002fea0003900000 */
[----:B------:R-:W1:Y:S02]  /*8690*/  @!P0 SYNCS.PHASECHK.TRANS64 P0, [R9+URZ], R4 ;  /* 0x00000004090085a7 */ /* 0x000e64000800007f */
[----:B-1----:R-:W-:Y:S05]  /*86a0*/  @!P0 BRA `(.L_x_138) ;  /* 0xfffffffc00f08947 */ /* 0x002fea000383ffff */
[----:B------:R-:W-:Y:S05]  /*86b0*/  BRA `(.L_x_182) ;  /* 0xffffffec00047947 */ /* 0x000fea000383ffff */
.L_x_139:
[----:B0-----:R0:W1:Y:S02]  /*86c0*/  SYNCS.PHASECHK.TRANS64.TRYWAIT P0, [R8+URZ], R5 ;  /* 0x00000005080075a7 */ /* 0x001064000800017f */
[----:B-1----:R-:W-:Y:S05]  /*86d0*/  @!P0 NANOSLEEP.SYNCS 0x989680 ;  /* 0x009896800000895d */ /* 0x002fea0003900000 */
[----:B------:R-:W1:Y:S02]  /*86e0*/  @!P0 SYNCS.PHASECHK.TRANS64 P0, [R8+URZ], R5 ;  /* 0x00000005080085a7 */ /* 0x000e64000800007f */
[----:B-1----:R-:W-:Y:S05]  /*86f0*/  @!P0 BRA `(.L_x_139) ;  /* 0xfffffffc00f08947 */ /* 0x002fea000383ffff */
[----:B------:R-:W-:Y:S05]  /*8700*/  BRA `(.L_x_183) ;  /* 0xffffffec00147947 */ /* 0x000fea000383ffff */
.L_x_140:
[----:B0-----:R0:W1:Y:S02]  /*8710*/  SYNCS.PHASECHK.TRANS64.TRYWAIT P0, [R9+URZ], R4 ;  /* 0x00000004090075a7 */ /* 0x001064000800017f */
[----:B-1----:R-:W-:Y:S05]  /*8720*/  @!P0 NANOSLEEP.SYNCS 0x989680 ;  /* 0x009896800000895d */ /* 0x002fea0003900000 */
[----:B------:R-:W1:Y:S02]  /*8730*/  @!P0 SYNCS.PHASECHK.TRANS64 P0, [R9+URZ], R4 ;  /* 0x00000004090085a7 */ /* 0x000e64000800007f */
[----:B-1----:R-:W-:Y:S05]  /*8740*/  @!P0 BRA `(.L_x_140) ;  /* 0xfffffffc00f08947 */ /* 0x002fea000383ffff */
[----:B------:R-:W-:Y:S05]  /*8750*/  BRA `(.L_x_184) ;  /* 0xffffffec00247947 */ /* 0x000fea000383ffff */
.L_x_141:
[----:B0-----:R0:W1:Y:S02]  /*8760*/  SYNCS.PHASECHK.TRANS64.TRYWAIT P0, [R8+URZ], R5 ;  /* 0x00000005080075a7 */ /* 0x001064000800017f */
[----:B-1----:R-:W-:Y:S05]  /*8770*/  @!P0 NANOSLEEP.SYNCS 0x989680 ;  /* 0x009896800000895d */ /* 0x002fea0003900000 */
[----:B------:R-:W1:Y:S02]  /*8780*/  @!P0 SYNCS.PHASECHK.TRANS64 P0, [R8+URZ], R5 ;  /* 0x00000005080085a7 */ /* 0x000e64000800007f */
[----:B-1----:R-:W-:Y:S05]  /*8790*/  @!P0 BRA `(.L_x_141) ;  /* 0xfffffffc00f08947 */ /* 0x002fea000383ffff */
[----:B------:R-:W-:Y:S05]  /*87a0*/  BRA `(.L_x_185) ;  /* 0xffffffec00347947 */ /* 0x000fea000383ffff */
.L_x_142:
[----:B0-----:R0:W1:Y:S02]  /*87b0*/  SYNCS.PHASECHK.TRANS64.TRYWAIT P0, [R9+URZ], R4 ;  /* 0x00000004090075a7 */ /* 0x001064000800017f */
[----:B-1----:R-:W-:Y:S05]  /*87c0*/  @!P0 NANOSLEEP.SYNCS 0x989680 ;  /* 0x009896800000895d */ /* 0x002fea0003900000 */
[----:B------:R-:W1:Y:S02]  /*87d0*/  @!P0 SYNCS.PHASECHK.TRANS64 P0, [R9+URZ], R4 ;  /* 0x00000004090085a7 */ /* 0x000e64000800007f */
[----:B-1----:R-:W-:Y:S05]  /*87e0*/  @!P0 BRA `(.L_x_142) ;  /* 0xfffffffc00f08947 */ /* 0x002fea000383ffff */
[----:B------:R-:W-:Y:S05]  /*87f0*/  BRA `(.L_x_186) ;  /* 0xffffffec00447947 */ /* 0x000fea000383ffff */
.L_x_143:
[----:B0-----:R0:W1:Y:S02]  /*8800*/  SYNCS.PHASECHK.TRANS64.TRYWAIT P0, [R8+URZ], R5 ;  /* 0x00000005080075a7 */ /* 0x001064000800017f */
[----:B-1----:R-:W-:Y:S05]  /*8810*/  @!P0 NANOSLEEP.SYNCS 0x989680 ;  /* 0x009896800000895d */ /* 0x002fea0003900000 */
[----:B------:R-:W1:Y:S02]  /*8820*/  @!P0 SYNCS.PHASECHK.TRANS64 P0, [R8+URZ], R5 ;  /* 0x00000005080085a7 */ /* 0x000e64000800007f */
[----:B-1----:R-:W-:Y:S05]  /*8830*/  @!P0 BRA `(.L_x_143) ;  /* 0xfffffffc00f08947 */ /* 0x002fea000383ffff */
[----:B------:R-:W-:Y:S05]  /*8840*/  BRA `(.L_x_187) ;  /* 0xffffffec00547947 */ /* 0x000fea000383ffff */
.L_x_144:
[----:B0-----:R0:W1:Y:S02]  /*8850*/  SYNCS.PHASECHK.TRANS64.TRYWAIT P0, [R9+URZ], R4 ;  /* 0x00000004090075a7 */ /* 0x001064000800017f */
[----:B-1----:R-:W-:Y:S05]  /*8860*/  @!P0 NANOSLEEP.SYNCS 0x989680 ;  /* 0x009896800000895d */ /* 0x002fea0003900000 */
[----:B------:R-:W1:Y:S02]  /*8870*/  @!P0 SYNCS.PHASECHK.TRANS64 P0, [R9+URZ], R4 ;  /* 0x00000004090085a7 */ /* 0x000e64000800007f */
[----:B-1----:R-:W-:Y:S05]  /*8880*/  @!P0 BRA `(.L_x_144) ;  /* 0xfffffffc00f08947 */ /* 0x002fea000383ffff */
[----:B------:R-:W-:Y:S05]  /*8890*/  BRA `(.L_x_188) ;  /* 0xffffffec00647947 */ /* 0x000fea000383ffff */
.L_x_145:
[----:B0-----:R0:W1:Y:S02]  /*88a0*/  SYNCS.PHASECHK.TRANS64.TRYWAIT P0, [R8+URZ], R5 ;  /* 0x00000005080075a7 */ /* 0x001064000800017f */
[----:B-1----:R-:W-:Y:S05]  /*88b0*/  @!P0 NANOSLEEP.SYNCS 0x989680 ;  /* 0x009896800000895d */ /* 0x002fea0003900000 */
[----:B------:R-:W1:Y:S02]  /*88c0*/  @!P0 SYNCS.PHASECHK.TRANS64 P0, [R8+URZ], R5 ;  /* 0x00000005080085a7 */ /* 0x000e64000800007f */
[----:B-1----:R-:W-:Y:S05]  /*88d0*/  @!P0 BRA `(.L_x_145) ;  /* 0xfffffffc00f08947 */ /* 0x002fea000383ffff */
[----:B------:R-:W-:Y:S05]  /*88e0*/  BRA `(.L_x_189) ;  /* 0xffffffec00747947 */ /* 0x000fea000383ffff */
.L_x_146:
[----:B0-----:R0:W1:Y:S02]  /*88f0*/  SYNCS.PHASECHK.TRANS64.TRYWAIT P0, [R9+URZ], R4 ;  /* 0x00000004090075a7 */ /* 0x001064000800017f */
[----:B-1----:R-:W-:Y:S05]  /*8900*/  @!P0 NANOSLEEP.SYNCS 0x989680 ;  /* 0x009896800000895d */ /* 0x002fea0003900000 */
[----:B------:R-:W1:Y:S02]  /*8910*/  @!P0 SYNCS.PHASECHK.TRANS64 P0, [R9+URZ], R4 ;  /* 0x00000004090085a7 */ /* 0x000e64000800007f */
[----:B-1----:R-:W-:Y:S05]  /*8920*/  @!P0 BRA `(.L_x_146) ;  /* 0xfffffffc00f08947 */ /* 0x002fea000383ffff */
[----:B------:R-:W-:Y:S05]  /*8930*/  BRA `(.L_x_190) ;  /* 0xffffffec00847947 */ /* 0x000fea000383ffff */
.L_x_147:
[----:B0-----:R0:W1:Y:S02]  /*8940*/  SYNCS.PHASECHK.TRANS64.TRYWAIT P0, [R8+URZ], R5 ;  /* 0x00000005080075a7 */ /* 0x001064000800017f */
[----:B-1----:R-:W-:Y:S05]  /*8950*/  @!P0 NANOSLEEP.SYNCS 0x989680 ;  /* 0x009896800000895d */ /* 0x002fea0003900000 */
[----:B------:R-:W1:Y:S02]  /*8960*/  @!P0 SYNCS.PHASECHK.TRANS64 P0, [R8+URZ], R5 ;  /* 0x00000005080085a7 */ /* 0x000e64000800007f */
[----:B-1----:R-:W-:Y:S05]  /*8970*/  @!P0 BRA `(.L_x_147) ;  /* 0xfffffffc00f08947 */ /* 0x002fea000383ffff */
[----:B------:R-:W-:Y:S05]  /*8980*/  BRA `(.L_x_191) ;  /* 0xffffffec00947947 */ /* 0x000fea000383ffff */
.L_x_148:
[----:B0-----:R0:W1:Y:S02]  /*8990*/  SYNCS.PHASECHK.TRANS64.TRYWAIT P0, [R9+URZ], R4 ;  /* 0x00000004090075a7 */ /* 0x001064000800017f */
[----:B-1----:R-:W-:Y:S05]  /*89a0*/  @!P0 NANOSLEEP.SYNCS 0x989680 ;  /* 0x009896800000895d */ /* 0x002fea0003900000 */
[----:B------:R-:W1:Y:S02]  /*89b0*/  @!P0 SYNCS.PHASECHK.TRANS64 P0, [R9+URZ], R4 ;  /* 0x00000004090085a7 */ /* 0x000e64000800007f */
[----:B-1----:R-:W-:Y:S05]  /*89c0*/  @!P0 BRA `(.L_x_148) ;  /* 0xfffffffc00f08947 */ /* 0x002fea000383ffff */
[----:B------:R-:W-:Y:S05]  /*89d0*/  BRA `(.L_x_192) ;  /* 0xffffffec00a47947 */ /* 0x000fea000383ffff */
.L_x_149:
[----:B0-----:R0:W1:Y:S02]  /*89e0*/  SYNCS.PHASECHK.TRANS64.TRYWAIT P0, [R8+URZ], R5 ;  /* 0x00000005080075a7 */ /* 0x001064000800017f */
[----:B-1----:R-:W-:Y:S05]  /*89f0*/  @!P0 NANOSLEEP.SYNCS 0x989680 ;  /* 0x009896800000895d */ /* 0x002fea0003900000 */
[----:B------:R-:W1:Y:S02]  /*8a00*/  @!P0 SYNCS.PHASECHK.TRANS64 P0, [R8+URZ], R5 ;  /* 0x00000005080085a7 */ /* 0x000e64000800007f */
[----:B-1----:R-:W-:Y:S05]  /*8a10*/  @!P0 BRA `(.L_x_149) ;  /* 0xfffffffc00f08947 */ /* 0x002fea000383ffff */
[----:B------:R-:W-:Y:S05]  /*8a20*/  BRA `(.L_x_193) ;  /* 0xffffffec00b47947 */ /* 0x000fea000383ffff */
.L_x_150:
[----:B0-----:R0:W1:Y:S02]  /*8a30*/  SYNCS.PHASECHK.TRANS64.TRYWAIT P0, [R9+URZ], R4 ;  /* 0x00000004090075a7 */ /* 0x001064000800017f */
[----:B-1----:R-:W-:Y:S05]  /*8a40*/  @!P0 NANOSLEEP.SYNCS 0x989680 ;  /* 0x009896800000895d */ /* 0x002fea0003900000 */
[----:B------:R-:W1:Y:S02]  /*8a50*/  @!P0 SYNCS.PHASECHK.TRANS64 P0, [R9+URZ], R4 ;  /* 0x00000004090085a7 */ /* 0x000e64000800007f */
[----:B-1----:R-:W-:Y:S05]  /*8a60*/  @!P0 BRA `(.L_x_150) ;  /* 0xfffffffc00f08947 */ /* 0x002fea000383ffff */
[----:B------:R-:W-:Y:S05]  /*8a70*/  BRA `(.L_x_194) ;  /* 0xffffffec00c47947 */ /* 0x000fea000383ffff */
.L_x_151:
[----:B0-----:R0:W1:Y:S02]  /*8a80*/  SYNCS.PHASECHK.TRANS64.TRYWAIT P0, [R8+URZ], R5 ;  /* 0x00000005080075a7 */ /* 0x001064000800017f */
[----:B-1----:R-:W-:Y:S05]  /*8a90*/  @!P0 NANOSLEEP.SYNCS 0x989680 ;  /* 0x009896800000895d */ /* 0x002fea0003900000 */
[----:B------:R-:W1:Y:S02]  /*8aa0*/  @!P0 SYNCS.PHASECHK.TRANS64 P0, [R8+URZ], R5 ;  /* 0x00000005080085a7 */ /* 0x000e64000800007f */
[----:B-1----:R-:W-:Y:S05]  /*8ab0*/  @!P0 BRA `(.L_x_151) ;  /* 0xfffffffc00f08947 */ /* 0x002fea000383ffff */
[----:B------:R-:W-:Y:S05]  /*8ac0*/  BRA `(.L_x_195) ;  /* 0xffffffec00d47947 */ /* 0x000fea000383ffff */
.L_x_152:
[----:B0-----:R0:W1:Y:S02]  /*8ad0*/  SYNCS.PHASECHK.TRANS64.TRYWAIT P0, [R9+URZ], R4 ;  /* 0x00000004090075a7 */ /* 0x001064000800017f */
[----:B-1----:R-:W-:Y:S05]  /*8ae0*/  @!P0 NANOSLEEP.SYNCS 0x989680 ;  /* 0x009896800000895d */ /* 0x002fea0003900000 */
[----:B------:R-:W1:Y:S02]  /*8af0*/  @!P0 SYNCS.PHASECHK.TRANS64 P0, [R9+URZ], R4 ;  /* 0x00000004090085a7 */ /* 0x000e64000800007f */
[----:B-1----:R-:W-:Y:S05]  /*8b00*/  @!P0 BRA `(.L_x_152) ;  /* 0xfffffffc00f08947 */ /* 0x002fea000383ffff */
[----:B------:R-:W-:Y:S05]  /*8b10*/  BRA `(.L_x_196) ;  /* 0xffffffec00e47947 */ /* 0x000fea000383ffff */
.L_x_153:
[----:B0-----:R0:W1:Y:S02]  /*8b20*/  SYNCS.PHASECHK.TRANS64.TRYWAIT P0, [R8+URZ], R5 ;  /* 0x00000005080075a7 */ /* 0x001064000800017f */
[----:B-1----:R-:W-:Y:S05]  /*8b30*/  @!P0 NANOSLEEP.SYNCS 0x989680 ;  /* 0x009896800000895d */ /* 0x002fea0003900000 */
[----:B------:R-:W1:Y:S02]  /*8b40*/  @!P0 SYNCS.PHASECHK.TRANS64 P0, [R8+URZ], R5 ;  /* 0x00000005080085a7 */ /* 0x000e64000800007f */
[----:B-1----:R-:W-:Y:S05]  /*8b50*/  @!P0 BRA `(.L_x_153) ;  /* 0xfffffffc00f08947 */ /* 0x002fea000383ffff */
[----:B------:R-:W-:Y:S05]  /*8b60*/  BRA `(.L_x_197) ;  /* 0xffffffec00f47947 */ /* 0x000fea000383ffff */
.L_x_154:
[----:B0-----:R0:W1:Y:S02]  /*8b70*/  SYNCS.PHASECHK.TRANS64.TRYWAIT P0, [R9+URZ], R4 ;  /* 0x00000004090075a7 */ /* 0x001064000800017f */
[----:B-1----:R-:W-:Y:S05]  /*8b80*/  @!P0 NANOSLEEP.SYNCS 0x989680 ;  /* 0x009896800000895d */ /* 0x002fea0003900000 */
[----:B------:R-:W1:Y:S02]  /*8b90*/  @!P0 SYNCS.PHASECHK.TRANS64 P0, [R9+URZ], R4 ;  /* 0x00000004090085a7 */ /* 0x000e64000800007f */
[----:B-1----:R-:W-:Y:S05]  /*8ba0*/  @!P0 BRA `(.L_x_154) ;  /* 0xfffffffc00f08947 */ /* 0x002fea000383ffff */
[----:B------:R-:W-:Y:S05]  /*8bb0*/  BRA `(.L_x_198) ;  /* 0xfffffff000047947 */ /* 0x000fea000383ffff */
.L_x_155:
[----:B0-----:R0:W1:Y:S02]  /*8bc0*/  SYNCS.PHASECHK.TRANS64.TRYWAIT P0, [R8+URZ], R5 ;  /* 0x00000005080075a7 */ /* 0x001064000800017f */
[----:B-1----:R-:W-:Y:S05]  /*8bd0*/  @!P0 NANOSLEEP.SYNCS 0x989680 ;  /* 0x009896800000895d */ /* 0x002fea0003900000 */
[----:B------:R-:W1:Y:S02]  /*8be0*/  @!P0 SYNCS.PHASECHK.TRANS64 P0, [R8+URZ], R5 ;  /* 0x00000005080085a7 */ /* 0x000e64000800007f */
[----:B-1----:R-:W-:Y:S05]  /*8bf0*/  @!P0 BRA `(.L_x_155) ;  /* 0xfffffffc00f08947 */ /* 0x002fea000383ffff */
[----:B------:R-:W-:Y:S05]  /*8c00*/  BRA `(.L_x_199) ;  /* 0xfffffff000147947 */ /* 0x000fea000383ffff */
.L_x_156:
[----:B0-----:R0:W1:Y:S02]  /*8c10*/  SYNCS.PHASECHK.TRANS64.TRYWAIT P0, [R9+URZ], R4 ;  /* 0x00000004090075a7 */ /* 0x001064000800017f */
[----:B-1----:R-:W-:Y:S05]  /*8c20*/  @!P0 NANOSLEEP.SYNCS 0x989680 ;  /* 0x009896800000895d */ /* 0x002fea0003900000 */
[----:B------:R-:W1:Y:S02]  /*8c30*/  @!P0 SYNCS.PHASECHK.TRANS64 P0, [R9+URZ], R4 ;  /* 0x00000004090085a7 */ /* 0x000e64000800007f */
[----:B-1----:R-:W-:Y:S05]  /*8c40*/  @!P0 BRA `(.L_x_156) ;  /* 0xfffffffc00f08947 */ /* 0x002fea000383ffff */
[----:B------:R-:W-:Y:S05]  /*8c50*/  BRA `(.L_x_200) ;  /* 0xfffffff000247947 */ /* 0x000fea000383ffff */
.L_x_157:
[----:B0-----:R0:W1:Y:S02]  /*8c60*/  SYNCS.PHASECHK.TRANS64.TRYWAIT P0, [R8+URZ], R5 ;  /* 0x00000005080075a7 */ /* 0x001064000800017f */
[----:B-1----:R-:W-:Y:S05]  /*8c70*/  @!P0 NANOSLEEP.SYNCS 0x989680 ;  /* 0x009896800000895d */ /* 0x002fea0003900000 */
[----:B------:R-:W1:Y:S02]  /*8c80*/  @!P0 SYNCS.PHASECHK.TRANS64 P0, [R8+URZ], R5 ;  /* 0x00000005080085a7 */ /* 0x000e64000800007f */
[----:B-1----:R-:W-:Y:S05]  /*8c90*/  @!P0 BRA `(.L_x_157) ;  /* 0xfffffffc00f08947 */ /* 0x002fea000383ffff */
[----:B------:R-:W-:Y:S05]  /*8ca0*/  BRA `(.L_x_201) ;  /* 0xfffffff000347947 */ /* 0x000fea000383ffff */
.L_x_158:
[----:B0-----:R0:W1:Y:S02]  /*8cb0*/  SYNCS.PHASECHK.TRANS64.TRYWAIT P0, [R9+URZ], R4 ;  /* 0x00000004090075a7 */ /* 0x001064000800017f */
[----:B-1----:R-:W-:Y:S05]  /*8cc0*/  @!P0 NANOSLEEP.SYNCS 0x989680 ;  /* 0x009896800000895d */ /* 0x002fea0003900000 */
[----:B------:R-:W1:Y:S02]  /*8cd0*/  @!P0 SYNCS.PHASECHK.TRANS64 P0, [R9+URZ], R4 ;  /* 0x00000004090085a7 */ /* 0x000e64000800007f */
[----:B-1----:R-:W-:Y:S05]  /*8ce0*/  @!P0 BRA `(.L_x_158) ;  /* 0xfffffffc00f08947 */ /* 0x002fea000383ffff */
[----:B------:R-:W-:Y:S05]  /*8cf0*/  BRA `(.L_x_202) ;  /* 0xfffffff000447947 */ /* 0x000fea000383ffff */
.L_x_159:
[----:B0-----:R0:W1:Y:S02]  /*8d00*/  SYNCS.PHASECHK.TRANS64.TRYWAIT P0, [R8+URZ], R5 ;  /* 0x00000005080075a7 */ /* 0x001064000800017f */
[----:B-1----:R-:W-:Y:S05]  /*8d10*/  @!P0 NANOSLEEP.SYNCS 0x989680 ;  /* 0x009896800000895d */ /* 0x002fea0003900000 */
[----:B------:R-:W1:Y:S02]  /*8d20*/  @!P0 SYNCS.PHASECHK.TRANS64 P0, [R8+URZ], R5 ;  /* 0x00000005080085a7 */ /* 0x000e64000800007f */
[----:B-1----:R-:W-:Y:S05]  /*8d30*/  @!P0 BRA `(.L_x_159) ;  /* 0xfffffffc00f08947 */ /* 0x002fea000383ffff */
[----:B------:R-:W-:Y:S05]  /*8d40*/  BRA `(.L_x_203) ;  /* 0xfffffff000547947 */ /* 0x000fea000383ffff */
.L_x_160:
[----:B0-----:R0:W1:Y:S02]  /*8d50*/  SYNCS.PHASECHK.TRANS64.TRYWAIT P0, [R9+URZ], R4 ;  /* 0x00000004090075a7 */ /* 0x001064000800017f */
[----:B-1----:R-:W-:Y:S05]  /*8d60*/  @!P0 NANOSLEEP.SYNCS 0x989680 ;  /* 0x009896800000895d */ /* 0x002fea0003900000 */
[----:B------:R-:W1:Y:S02]  /*8d70*/  @!P0 SYNCS.PHASECHK.TRANS64 P0, [R9+URZ], R4 ;  /* 0x00000004090085a7 */ /* 0x000e64000800007f */
[----:B-1----:R-:W-:Y:S05]  /*8d80*/  @!P0 BRA `(.L_x_160) ;  /* 0xfffffffc00f08947 */ /* 0x002fea000383ffff */
[----:B------:R-:W-:Y:S05]  /*8d90*/  BRA `(.L_x_204) ;  /* 0xfffffff000647947 */ /* 0x000fea000383ffff */
.L_x_161:
[----:B0-----:R0:W1:Y:S02]  /*8da0*/  SYNCS.PHASECHK.TRANS64.TRYWAIT P0, [R8+URZ], R5 ;  /* 0x00000005080075a7 */ /* 0x001064000800017f */
[----:B-1----:R-:W-:Y:S05]  /*8db0*/  @!P0 NANOSLEEP.SYNCS 0x989680 ;  /* 0x009896800000895d */ /* 0x002fea0003900000 */
[----:B------:R-:W1:Y:S02]  /*8dc0*/  @!P0 SYNCS.PHASECHK.TRANS64 P0, [R8+URZ], R5 ;  /* 0x00000005080085a7 */ /* 0x000e64000800007f */
[----:B-1----:R-:W-:Y:S05]  /*8dd0*/  @!P0 BRA `(.L_x_161) ;  /* 0xfffffffc00f08947 */ /* 0x002fea000383ffff */
[----:B------:R-:W-:Y:S05]  /*8de0*/  BRA `(.L_x_205) ;  /* 0xfffffff000747947 */ /* 0x000fea000383ffff */
.L_x_162:
[----:B0-----:R0:W1:Y:S02]  /*8df0*/  SYNCS.PHASECHK.TRANS64.TRYWAIT P0, [R9+URZ], R4 ;  /* 0x00000004090075a7 */ /* 0x001064000800017f */
[----:B-1----:R-:W-:Y:S05]  /*8e00*/  @!P0 NANOSLEEP.SYNCS 0x989680 ;  /* 0x009896800000895d */ /* 0x002fea0003900000 */
[----:B------:R-:W1:Y:S02]  /*8e10*/  @!P0 SYNCS.PHASECHK.TRANS64 P0, [R9+URZ], R4 ;  /* 0x00000004090085a7 */ /* 0x000e64000800007f */
[----:B-1----:R-:W-:Y:S05]  /*8e20*/  @!P0 BRA `(.L_x_162) ;  /* 0xfffffffc00f08947 */ /* 0x002fea000383ffff */
[----:B------:R-:W-:Y:S05]  /*8e30*/  BRA `(.L_x_206) ;  /* 0xfffffff000847947 */ /* 0x000fea000383ffff */
.L_x_163:
[----:B0-----:R0:W1:Y:S02]  /*8e40*/  SYNCS.PHASECHK.TRANS64.TRYWAIT P0, [R6+URZ], R5 ;  /* 0x00000005060075a7 */ /* 0x001064000800017f */
[----:B-1----:R-:W-:Y:S05]  /*8e50*/  @!P0 NANOSLEEP.SYNCS 0x989680 ;  /* 0x009896800000895d */ /* 0x002fea0003900000 */
[----:B------:R-:W1:Y:S02]  /*8e60*/  @!P0 SYNCS.PHASECHK.TRANS64 P0, [R6+URZ], R5 ;  /* 0x00000005060085a7 */ /* 0x000e64000800007f */
[----:B-1----:R-:W-:Y:S05]  /*8e70*/  @!P0 BRA `(.L_x_163) ;  /* 0xfffffffc00f08947 */ /* 0x002fea000383ffff */
[----:B------:R-:W-:Y:S05]  /*8e80*/  BRA `(.L_x_207) ;  /* 0xfffffff0008c7947 */ /* 0x000fea000383ffff */
.L_x_208:
[----:B------:R-:W-:-:S00]  /*8e90*/  BRA `(.L_x_208) ;  /* 0xfffffffc00fc7947 */ /* 0x000fc0000383ffff */
[----:B------:R-:W-:-:S00]  /*8ea0*/  NOP ;  /* 0x0000000000007918 */ /* 0x000fc00000000000 */
        /* <DEDUP_REMOVED lines=13> */
.L_x_209:


//--------------------- .nv.shared._ZN7cutlass13device_kernelINS_4gemm6kernel13GemmUniversalIN4cute5tupleIJiiiiEEENS1_10collective13CollectiveMmaINS1_37MainloopSm90TmaGmmaWarpSpecializedFP8ILi37ENS5_IJNS4_1CILi2EEENSA_ILi1EEESC_EEENS1_35KernelTmaWarpSpecializedCooperativeEEENS5_IJNSA_ILi128EEENSA_ILi64EEENSA_ILi32EEEEEENS_12float_e5m2_tENS5_IJlSC_lEEESK_SL_NS4_8TiledMMAINS4_8MMA_AtomIJNS4_4SM904GMMA30MMA_64x64x32_F32E5M2E5M2_SS_TNILNSP_7ScaleInE1ELSR_1EEEEEENS4_6LayoutISD_NS5_IJSC_NSA_ILi0EEESV_EEEEENS5_IJNS4_10UnderscoreESY_SY_EEEEENS4_13SM90_TMA_LOADENS4_14ComposedLayoutINS4_7SwizzleILi1ELi4ELi3EEENS4_18smem_ptr_flag_bitsILi8EEENSU_INS5_IJNSA_ILi8EEESI_EEENS5_IJSI_SC_EEEEEEEvNS4_8identityENS4_23SM90_TMA_LOAD_MULTICASTES1B_vS1C_EENS_8epilogue10collective6detail29Sm90TmaWarpSpecializedAdapterINS1G_15DefaultEpilogueISK_SL_SL_NS1F_6thread17LinearCombinationISK_Li1EffLNS1K_9ScaleType4KindE0ELNS_15FloatRoundStyleE2ESK_EENS1_15EpilogueDefaultEEEEEvvEEEEvNT_6ParamsE --------------------------
	.section	.nv.shared._ZN7cutlass13device_kernelINS_4gemm6kernel13GemmUniversalIN4cute5tupleIJiiiiEEENS1_10collective13CollectiveMmaINS1_37MainloopSm90TmaGmmaWarpSpecializedFP8ILi37ENS5_IJNS4_1CILi2EEENSA_ILi1EEESC_EEENS1_35KernelTmaWarpSpecializedCooperativeEEENS5_IJNSA_ILi128EEENSA_ILi64EEENSA_ILi32EEEEEENS_12float_e5m2_tENS5_IJlSC_lEEESK_SL_NS4_8TiledMMAINS4_8MMA_AtomIJNS4_4SM904GMMA30MMA_64x64x32_F32E5M2E5M2_SS_TNILNSP_7ScaleInE1ELSR_1EEEEEENS4_6LayoutISD_NS5_IJSC_NSA_ILi0EEESV_EEEEENS5_IJNS4_10UnderscoreESY_SY_EEEEENS4_13SM90_TMA_LOADENS4_14ComposedLayoutINS4_7SwizzleILi1ELi4ELi3EEENS4_18smem_ptr_flag_bitsILi8EEENSU_INS5_IJNSA_ILi8EEESI_EEENS5_IJSI_SC_EEEEEEEvNS4_8identityENS4_23SM90_TMA_LOAD_MULTICASTES1B_vS1C_EENS_8epilogue10collective6detail29Sm90TmaWarpSpecializedAdapterINS1G_15DefaultEpilogueISK_SL_SL_NS1F_6thread17LinearCombinationISK_Li1EffLNS1K_9ScaleType4KindE0ELNS_15FloatRoundStyleE2ESK_EENS1_15EpilogueDefaultEEEEEvvEEEEvNT_6ParamsE,"aw",@nobits
	.sectionflags	@""
	.align	16
	.zero		1024


//--------------------- .nv.shared.reserved.0     --------------------------
	.section	.nv.shared.reserved.0,"aw",@nobits
	.weak		__nv_reservedSMEM_offset_0_alias
	.size		__nv_reservedSMEM_offset_0_alias, 0, 0
	.other		__nv_reservedSMEM_offset_0_alias,@"STO_CUDA_RESERVED_SHARED STV_DEFAULT"
__nv_reservedSMEM_offset_0_alias:
	.zero		0


//--------------------- .nv.global                --------------------------
	.section	.nv.global,"aw",@nobits
.nv.global:
	.type		_ZN40_INTERNAL_bfbe598d_4_k_cu_d6629211_268044cute1_E,@object
	.size		_ZN40_INTERNAL_bfbe598d_4_k_cu_d6629211_268044cute1_E,(_ZN40_INTERNAL_bfbe598d_4_k_cu_d6629211_268044cuda3std3__45__cpo6cbeginE - _ZN40_INTERNAL_bfbe598d_4_k_cu_d6629211_268044cute1_E)
_ZN40_INTERNAL_bfbe598d_4_k_cu_d6629211_268044cute1_E:
	.zero		1
	.type		_ZN40_INTERNAL_bfbe598d_4_k_cu_d6629211_268044cuda3std3__45__cpo6cbeginE,@object
	.size		_ZN40_INTERNAL_bfbe598d_4_k_cu_d6629211_268044cuda3std3__45__cpo6cbeginE,(_ZN40_INTERNAL_bfbe598d_4_k_cu_d6629211_268044cuda3std3__48in_placeE - _ZN40_INTERNAL_bfbe598d_4_k_cu_d6629211_268044cuda3std3__45__cpo6cbeginE)
_ZN40_INTERNAL_bfbe598d_4_k_cu_d6629211_268044cuda3std3__45__cpo6cbeginE:
	.zero		1
	.type		_ZN40_INTERNAL_bfbe598d_4_k_cu_d6629211_268044cuda3std3__48in_placeE,@object
	.size		_ZN40_INTERNAL_bfbe598d_4_k_cu_d6629211_268044cuda3std3__48in_placeE,(_ZN40_INTERNAL_bfbe598d_4_k_cu_d6629211_268044cuda3std6ranges3__45__cpo9iter_moveE - _ZN40_INTERNAL_bfbe598d_4_k_cu_d6629211_268044cuda3std3__48in_placeE)
_ZN40_INTERNAL_bfbe598d_4_k_cu_d6629211_268044cuda3std3__48in_placeE:
	.zero		1
	.type		_ZN40_INTERNAL_bfbe598d_4_k_cu_d6629211_268044cuda3std6ranges3__45__cpo9iter_moveE,@object
	.size		_ZN40_INTERNAL_bfbe598d_4_k_cu_d6629211_268044cuda3std6ranges3__45__cpo9iter_moveE,(_ZN40_INTERNAL_bfbe598d_4_k_cu_d6629211_268044cuda3std3__45__cpo5beginE - _ZN40_INTERNAL_bfbe598d_4_k_cu_d6629211_268044cuda3std6ranges3__45__cpo9iter_moveE)
_ZN40_INTERNAL_bfbe598d_4_k_cu_d6629211_268044cuda3std6ranges3__45__cpo9iter_moveE:
	.zero		1
	.type		_ZN40_INTERNAL_bfbe598d_4_k_cu_d6629211_268044cuda3std3__45__cpo5beginE,@object
	.size		_ZN40_INTERNAL_bfbe598d_4_k_cu_d6629211_268044cuda3std3__45__cpo5beginE,(_ZN40_INTERNAL_bfbe598d_4_k_cu_d6629211_268044cuda3std3__442_GLOBAL__N__bfbe598d_4_k_cu_d6629211_268046ignoreE - _ZN40_INTERNAL_bfbe598d_4_k_cu_d6629211_268044cuda3std3__45__cpo5beginE)
_ZN40_INTERNAL_bfbe598d_4_k_cu_d6629211_268044cuda3std3__45__cpo5beginE:
	.zero		1
	.type		_ZN40_INTERNAL_bfbe598d_4_k_cu_d6629211_268044cuda3std3__442_GLOBAL__N__bfbe598d_4_k_cu_d6629211_268046ignoreE,@object
	.size		_ZN40_INTERNAL_bfbe598d_4_k_cu_d6629211_268044cuda3std3__442_GLOBAL__N__bfbe598d_4_k_cu_d6629211_268046ignoreE,(_ZN40_INTERNAL_bfbe598d_4_k_cu_d6629211_268044cute7productE - _ZN40_INTERNAL_bfbe598d_4_k_cu_d6629211_268044cuda3std3__442_GLOBAL__N__bfbe598d_4_k_cu_d6629211_268046ignoreE)
_ZN40_INTERNAL_bfbe598d_4_k_cu_d6629211_268044cuda3std3__442_GLOBAL__N__bfbe598d_4_k_cu_d6629211_268046ignoreE:
	.zero		1
	.type		_ZN40_INTERNAL_bfbe598d_4_k_cu_d6629211_268044cute7productE,@object
	.size		_ZN40_INTERNAL_bfbe598d_4_k_cu_d6629211_268044cute7productE,(_ZN40_INTERNAL_bfbe598d_4_k_cu_d6629211_268044cuda3std3__45__cpo3endE - _ZN40_INTERNAL_bfbe598d_4_k_cu_d6629211_268044cute7productE)
_ZN40_INTERNAL_bfbe598d_4_k_cu_d6629211_268044cute7productE:
	.zero		1
	.type		_ZN40_INTERNAL_bfbe598d_4_k_cu_d6629211_268044cuda3std3__45__cpo3endE,@object
	.size		_ZN40_INTERNAL_bfbe598d_4_k_cu_d6629211_268044cuda3std3__45__cpo3endE,(_ZN40_INTERNAL_bfbe598d_4_k_cu_d6629211_268044cuda3std3__419piecewise_constructE - _ZN40_INTERNAL_bfbe598d_4_k_cu_d6629211_268044cuda3std3__45__cpo3endE)
_ZN40_INTERNAL_bfbe598d_4_k_cu_d6629211_268044cuda3std3__45__cpo3endE:
	.zero		1
	.type		_ZN40_INTERNAL_bfbe598d_4_k_cu_d6629211_268044cuda3std3__419piecewise_constructE,@object
	.size		_ZN40_INTERNAL_bfbe598d_4_k_cu_d6629211_268044cuda3std3__419piecewise_constructE,(_ZN40_INTERNAL_bfbe598d_4_k_cu_d6629211_268044cuda3std3__45__cpo4cendE - _ZN40_INTERNAL_bfbe598d_4_k_cu_d6629211_268044cuda3std3__419piecewise_constructE)
_ZN40_INTERNAL_bfbe598d_4_k_cu_d6629211_268044cuda3std3__419piecewise_constructE:
	.zero		1
	.type		_ZN40_INTERNAL_bfbe598d_4_k_cu_d6629211_268044cuda3std3__45__cpo4cendE,@object
	.size		_ZN40_INTERNAL_bfbe598d_4_k_cu_d6629211_268044cuda3std3__45__cpo4cendE,(_ZN40_INTERNAL_bfbe598d_4_k_cu_d6629211_268044cuda3std6ranges3__45__cpo4swapE - _ZN40_INTERNAL_bfbe598d_4_k_cu_d6629211_268044cuda3std3__45__cpo4cendE)
_ZN40_INTERNAL_bfbe598d_4_k_cu_d6629211_268044cuda3std3__45__cpo4cendE:
	.zero		1
	.type		_ZN40_INTERNAL_bfbe598d_4_k_cu_d6629211_268044cuda3std6ranges3__45__cpo4swapE,@object
	.size		_ZN40_INTERNAL_bfbe598d_4_k_cu_d6629211_268044cuda3std6ranges3__45__cpo4swapE,(.L_7 - _ZN40_INTERNAL_bfbe598d_4_k_cu_d6629211_268044cuda3std6ranges3__45__cpo4swapE)
_ZN40_INTERNAL_bfbe598d_4_k_cu_d6629211_268044cuda3std6ranges3__45__cpo4swapE:
	.zero		1
.L_7:


//--------------------- .nv.constant0._ZN7cutlass13device_kernelINS_4gemm6kernel13GemmUniversalIN4cute5tupleIJiiiiEEENS1_10collective13CollectiveMmaINS1_37MainloopSm90TmaGmmaWarpSpecializedFP8ILi37ENS5_IJNS4_1CILi2EEENSA_ILi1EEESC_EEENS1_35KernelTmaWarpSpecializedCooperativeEEENS5_IJNSA_ILi128EEENSA_ILi64EEENSA_ILi32EEEEEENS_12float_e5m2_tENS5_IJlSC_lEEESK_SL_NS4_8TiledMMAINS4_8MMA_AtomIJNS4_4SM904GMMA30MMA_64x64x32_F32E5M2E5M2_SS_TNILNSP_7ScaleInE1ELSR_1EEEEEENS4_6LayoutISD_NS5_IJSC_NSA_ILi0EEESV_EEEEENS5_IJNS4_10UnderscoreESY_SY_EEEEENS4_13SM90_TMA_LOADENS4_14ComposedLayoutINS4_7SwizzleILi1ELi4ELi3EEENS4_18smem_ptr_flag_bitsILi8EEENSU_INS5_IJNSA_ILi8EEESI_EEENS5_IJSI_SC_EEEEEEEvNS4_8identityENS4_23SM90_TMA_LOAD_MULTICASTES1B_vS1C_EENS_8epilogue10collective6detail29Sm90TmaWarpSpecializedAdapterINS1G_15DefaultEpilogueISK_SL_SL_NS1F_6thread17LinearCombinationISK_Li1EffLNS1K_9ScaleType4KindE0ELNS_15FloatRoundStyleE2ESK_EENS1_15EpilogueDefaultEEEEEvvEEEEvNT_6ParamsE --------------------------
	.section	.nv.constant0._ZN7cutlass13device_kernelINS_4gemm6kernel13GemmUniversalIN4cute5tupleIJiiiiEEENS1_10collective13CollectiveMmaINS1_37MainloopSm90TmaGmmaWarpSpecializedFP8ILi37ENS5_IJNS4_1CILi2EEENSA_ILi1EEESC_EEENS1_35KernelTmaWarpSpecializedCooperativeEEENS5_IJNSA_ILi128EEENSA_ILi64EEENSA_ILi32EEEEEENS_12float_e5m2_tENS5_IJlSC_lEEESK_SL_NS4_8TiledMMAINS4_8MMA_AtomIJNS4_4SM904GMMA30MMA_64x64x32_F32E5M2E5M2_SS_TNILNSP_7ScaleInE1ELSR_1EEEEEENS4_6LayoutISD_NS5_IJSC_NSA_ILi0EEESV_EEEEENS5_IJNS4_10UnderscoreESY_SY_EEEEENS4_13SM90_TMA_LOADENS4_14ComposedLayoutINS4_7SwizzleILi1ELi4ELi3EEENS4_18smem_ptr_flag_bitsILi8EEENSU_INS5_IJNSA_ILi8EEESI_EEENS5_IJSI_SC_EEEEEEEvNS4_8identityENS4_23SM90_TMA_LOAD_MULTICASTES1B_vS1C_EENS_8epilogue10collective6detail29Sm90TmaWarpSpecializedAdapterINS1G_15DefaultEpilogueISK_SL_SL_NS1F_6thread17LinearCombinationISK_Li1EffLNS1K_9ScaleType4KindE0ELNS_15FloatRoundStyleE2ESK_EENS1_15EpilogueDefaultEEEEEvvEEEEvNT_6ParamsE,"a",@progbits
	.sectionflags	@""
	.align	4
.nv.constant0._ZN7cutlass13device_kernelINS_4gemm6kernel13GemmUniversalIN4cute5tupleIJiiiiEEENS1_10collective13CollectiveMmaINS1_37MainloopSm90TmaGmmaWarpSpecializedFP8ILi37ENS5_IJNS4_1CILi2EEENSA_ILi1EEESC_EEENS1_35KernelTmaWarpSpecializedCooperativeEEENS5_IJNSA_ILi128EEENSA_ILi64EEENSA_ILi32EEEEEENS_12float_e5m2_tENS5_IJlSC_lEEESK_SL_NS4_8TiledMMAINS4_8MMA_AtomIJNS4_4SM904GMMA30MMA_64x64x32_F32E5M2E5M2_SS_TNILNSP_7ScaleInE1ELSR_1EEEEEENS4_6LayoutISD_NS5_IJSC_NSA_ILi0EEESV_EEEEENS5_IJNS4_10UnderscoreESY_SY_EEEEENS4_13SM90_TMA_LOADENS4_14ComposedLayoutINS4_7SwizzleILi1ELi4ELi3EEENS4_18smem_ptr_flag_bitsILi8EEENSU_INS5_IJNSA_ILi8EEESI_EEENS5_IJSI_SC_EEEEEEEvNS4_8identityENS4_23SM90_TMA_LOAD_MULTICASTES1B_vS1C_EENS_8epilogue10collective6detail29Sm90TmaWarpSpecializedAdapterINS1G_15DefaultEpilogueISK_SL_SL_NS1F_6thread17LinearCombinationISK_Li1EffLNS1K_9ScaleType4KindE0ELNS_15FloatRoundStyleE2ESK_EENS1_15EpilogueDefaultEEEEEvvEEEEvNT_6ParamsE:
	.zero		1664


//--------------------- SYMBOLS --------------------------

	.type		.nv.reservedSmem.offset0,@object
	.size		.nv.reservedSmem.offset0,0x4
